//
// Generated by NVIDIA NVVM Compiler
//
// Compiler Build ID: CL-36424714
// Cuda compilation tools, release 13.0, V13.0.88
// Based on NVVM 20.0.0
//

.version 9.0
.target sm_100
.address_size 64

	// .globl	_Z15computeEnvelopePKdjjPdS1_
.global .align 1 .b8 _ZN34_INTERNAL_01bb95a9_4_k_cu_eff2a89b4cuda3std3__45__cpo5beginE[1];
.global .align 1 .b8 _ZN34_INTERNAL_01bb95a9_4_k_cu_eff2a89b4cuda3std3__45__cpo3endE[1];
.global .align 1 .b8 _ZN34_INTERNAL_01bb95a9_4_k_cu_eff2a89b4cuda3std3__45__cpo6cbeginE[1];
.global .align 1 .b8 _ZN34_INTERNAL_01bb95a9_4_k_cu_eff2a89b4cuda3std3__45__cpo4cendE[1];
.global .align 1 .b8 _ZN34_INTERNAL_01bb95a9_4_k_cu_eff2a89b4cuda3std3__45__cpo6rbeginE[1];
.global .align 1 .b8 _ZN34_INTERNAL_01bb95a9_4_k_cu_eff2a89b4cuda3std3__45__cpo4rendE[1];
.global .align 1 .b8 _ZN34_INTERNAL_01bb95a9_4_k_cu_eff2a89b4cuda3std3__45__cpo7crbeginE[1];
.global .align 1 .b8 _ZN34_INTERNAL_01bb95a9_4_k_cu_eff2a89b4cuda3std3__45__cpo5crendE[1];
.global .align 1 .b8 _ZN34_INTERNAL_01bb95a9_4_k_cu_eff2a89b4cuda3std3__436_GLOBAL__N__01bb95a9_4_k_cu_eff2a89b6ignoreE[1];
.global .align 1 .b8 _ZN34_INTERNAL_01bb95a9_4_k_cu_eff2a89b4cuda3std3__419piecewise_constructE[1];
.global .align 1 .b8 _ZN34_INTERNAL_01bb95a9_4_k_cu_eff2a89b4cuda3std3__48in_placeE[1];
.global .align 1 .b8 _ZN34_INTERNAL_01bb95a9_4_k_cu_eff2a89b4cuda3std3__420unreachable_sentinelE[1];
.global .align 1 .b8 _ZN34_INTERNAL_01bb95a9_4_k_cu_eff2a89b4cuda3std3__47nulloptE[1];
.global .align 1 .b8 _ZN34_INTERNAL_01bb95a9_4_k_cu_eff2a89b4cuda3std3__48unexpectE[1];
.global .align 1 .b8 _ZN34_INTERNAL_01bb95a9_4_k_cu_eff2a89b4cuda3std6ranges3__45__cpo4swapE[1];
.global .align 1 .b8 _ZN34_INTERNAL_01bb95a9_4_k_cu_eff2a89b4cuda3std6ranges3__45__cpo9iter_moveE[1];
.global .align 1 .b8 _ZN34_INTERNAL_01bb95a9_4_k_cu_eff2a89b4cuda3std6ranges3__45__cpo5beginE[1];
.global .align 1 .b8 _ZN34_INTERNAL_01bb95a9_4_k_cu_eff2a89b4cuda3std6ranges3__45__cpo3endE[1];
.global .align 1 .b8 _ZN34_INTERNAL_01bb95a9_4_k_cu_eff2a89b4cuda3std6ranges3__45__cpo6cbeginE[1];
.global .align 1 .b8 _ZN34_INTERNAL_01bb95a9_4_k_cu_eff2a89b4cuda3std6ranges3__45__cpo4cendE[1];
.global .align 1 .b8 _ZN34_INTERNAL_01bb95a9_4_k_cu_eff2a89b4cuda3std6ranges3__45__cpo7advanceE[1];
.global .align 1 .b8 _ZN34_INTERNAL_01bb95a9_4_k_cu_eff2a89b4cuda3std6ranges3__45__cpo9iter_swapE[1];
.global .align 1 .b8 _ZN34_INTERNAL_01bb95a9_4_k_cu_eff2a89b4cuda3std6ranges3__45__cpo4nextE[1];
.global .align 1 .b8 _ZN34_INTERNAL_01bb95a9_4_k_cu_eff2a89b4cuda3std6ranges3__45__cpo4prevE[1];
.global .align 1 .b8 _ZN34_INTERNAL_01bb95a9_4_k_cu_eff2a89b4cuda3std6ranges3__45__cpo4dataE[1];
.global .align 1 .b8 _ZN34_INTERNAL_01bb95a9_4_k_cu_eff2a89b4cuda3std6ranges3__45__cpo5cdataE[1];
.global .align 1 .b8 _ZN34_INTERNAL_01bb95a9_4_k_cu_eff2a89b4cuda3std6ranges3__45__cpo4sizeE[1];
.global .align 1 .b8 _ZN34_INTERNAL_01bb95a9_4_k_cu_eff2a89b4cuda3std6ranges3__45__cpo5ssizeE[1];
.global .align 1 .b8 _ZN34_INTERNAL_01bb95a9_4_k_cu_eff2a89b4cuda3std6ranges3__45__cpo8distanceE[1];
.global .align 1 .b8 _ZN34_INTERNAL_01bb95a9_4_k_cu_eff2a89b6thrust24THRUST_300001_SM_1000_NS8cuda_cub3parE[1];
.global .align 1 .b8 _ZN34_INTERNAL_01bb95a9_4_k_cu_eff2a89b6thrust24THRUST_300001_SM_1000_NS8cuda_cub10par_nosyncE[1];
.global .align 1 .b8 _ZN34_INTERNAL_01bb95a9_4_k_cu_eff2a89b6thrust24THRUST_300001_SM_1000_NS6system6detail10sequential3seqE[1];
.global .align 1 .b8 _ZN34_INTERNAL_01bb95a9_4_k_cu_eff2a89b6thrust24THRUST_300001_SM_1000_NS12placeholders2_1E[1];
.global .align 1 .b8 _ZN34_INTERNAL_01bb95a9_4_k_cu_eff2a89b6thrust24THRUST_300001_SM_1000_NS12placeholders2_2E[1];
.global .align 1 .b8 _ZN34_INTERNAL_01bb95a9_4_k_cu_eff2a89b6thrust24THRUST_300001_SM_1000_NS12placeholders2_3E[1];
.global .align 1 .b8 _ZN34_INTERNAL_01bb95a9_4_k_cu_eff2a89b6thrust24THRUST_300001_SM_1000_NS12placeholders2_4E[1];
.global .align 1 .b8 _ZN34_INTERNAL_01bb95a9_4_k_cu_eff2a89b6thrust24THRUST_300001_SM_1000_NS12placeholders2_5E[1];
.global .align 1 .b8 _ZN34_INTERNAL_01bb95a9_4_k_cu_eff2a89b6thrust24THRUST_300001_SM_1000_NS12placeholders2_6E[1];
.global .align 1 .b8 _ZN34_INTERNAL_01bb95a9_4_k_cu_eff2a89b6thrust24THRUST_300001_SM_1000_NS12placeholders2_7E[1];
.global .align 1 .b8 _ZN34_INTERNAL_01bb95a9_4_k_cu_eff2a89b6thrust24THRUST_300001_SM_1000_NS12placeholders2_8E[1];
.global .align 1 .b8 _ZN34_INTERNAL_01bb95a9_4_k_cu_eff2a89b6thrust24THRUST_300001_SM_1000_NS12placeholders2_9E[1];
.global .align 1 .b8 _ZN34_INTERNAL_01bb95a9_4_k_cu_eff2a89b6thrust24THRUST_300001_SM_1000_NS12placeholders3_10E[1];
.global .align 1 .b8 _ZN34_INTERNAL_01bb95a9_4_k_cu_eff2a89b6thrust24THRUST_300001_SM_1000_NS3seqE[1];

.visible .entry _Z15computeEnvelopePKdjjPdS1_(
	.param .u64 .ptr .align 1 _Z15computeEnvelopePKdjjPdS1__param_0,
	.param .u32 _Z15computeEnvelopePKdjjPdS1__param_1,
	.param .u32 _Z15computeEnvelopePKdjjPdS1__param_2,
	.param .u64 .ptr .align 1 _Z15computeEnvelopePKdjjPdS1__param_3,
	.param .u64 .ptr .align 1 _Z15computeEnvelopePKdjjPdS1__param_4
)
{
	.reg .pred 	%p<41>;
	.reg .b32 	%r<33>;
	.reg .b64 	%rd<22>;
	.reg .b64 	%fd<86>;

	ld.param.u64 	%rd7, [_Z15computeEnvelopePKdjjPdS1__param_0];
	ld.param.u32 	%r17, [_Z15computeEnvelopePKdjjPdS1__param_1];
	ld.param.u32 	%r18, [_Z15computeEnvelopePKdjjPdS1__param_2];
	ld.param.u64 	%rd5, [_Z15computeEnvelopePKdjjPdS1__param_3];
	ld.param.u64 	%rd6, [_Z15computeEnvelopePKdjjPdS1__param_4];
	cvta.to.global.u64 	%rd1, %rd7;
	mov.u32 	%r19, %ctaid.x;
	mov.u32 	%r20, %ntid.x;
	mov.u32 	%r21, %tid.x;
	mad.lo.s32 	%r1, %r19, %r20, %r21;
	setp.ge.u32 	%p1, %r1, %r17;
	@%p1 bra 	$L__BB0_15;
	bar.sync 	0;
	sub.s32 	%r22, %r1, %r18;
	max.s32 	%r30, %r22, 0;
	add.s32 	%r23, %r1, %r18;
	add.s32 	%r24, %r23, 1;
	min.s32 	%r3, %r17, %r24;
	setp.ge.s32 	%p2, %r30, %r3;
	mov.f64 	%fd85, 0d4415AF1D78B58C40;
	mov.f64 	%fd84, 0dC415AF1D78B58C40;
	@%p2 bra 	$L__BB0_14;
	sub.s32 	%r4, %r3, %r30;
	and.b32  	%r5, %r4, 7;
	sub.s32 	%r25, %r30, %r3;
	setp.gt.u32 	%p3, %r25, -8;
	mov.f64 	%fd84, 0dC415AF1D78B58C40;
	mov.f64 	%fd85, 0d4415AF1D78B58C40;
	@%p3 bra 	$L__BB0_5;
	and.b32  	%r26, %r4, -8;
	neg.s32 	%r28, %r26;
	mul.wide.u32 	%rd8, %r30, 8;
	add.s64 	%rd9, %rd8, %rd1;
	add.s64 	%rd21, %rd9, 32;
	mov.f64 	%fd84, 0dC415AF1D78B58C40;
	mov.f64 	%fd85, 0d4415AF1D78B58C40;
$L__BB0_4:
	.pragma "nounroll";
	ld.global.f64 	%fd32, [%rd21+-32];
	setp.gt.f64 	%p4, %fd32, %fd84;
	selp.f64 	%fd33, %fd32, %fd84, %p4;
	setp.lt.f64 	%p5, %fd32, %fd85;
	selp.f64 	%fd34, %fd32, %fd85, %p5;
	ld.global.f64 	%fd35, [%rd21+-24];
	setp.gt.f64 	%p6, %fd35, %fd33;
	selp.f64 	%fd36, %fd35, %fd33, %p6;
	setp.lt.f64 	%p7, %fd35, %fd34;
	selp.f64 	%fd37, %fd35, %fd34, %p7;
	ld.global.f64 	%fd38, [%rd21+-16];
	setp.gt.f64 	%p8, %fd38, %fd36;
	selp.f64 	%fd39, %fd38, %fd36, %p8;
	setp.lt.f64 	%p9, %fd38, %fd37;
	selp.f64 	%fd40, %fd38, %fd37, %p9;
	ld.global.f64 	%fd41, [%rd21+-8];
	setp.gt.f64 	%p10, %fd41, %fd39;
	selp.f64 	%fd42, %fd41, %fd39, %p10;
	setp.lt.f64 	%p11, %fd41, %fd40;
	selp.f64 	%fd43, %fd41, %fd40, %p11;
	ld.global.f64 	%fd44, [%rd21];
	setp.gt.f64 	%p12, %fd44, %fd42;
	selp.f64 	%fd45, %fd44, %fd42, %p12;
	setp.lt.f64 	%p13, %fd44, %fd43;
	selp.f64 	%fd46, %fd44, %fd43, %p13;
	ld.global.f64 	%fd47, [%rd21+8];
	setp.gt.f64 	%p14, %fd47, %fd45;
	selp.f64 	%fd48, %fd47, %fd45, %p14;
	setp.lt.f64 	%p15, %fd47, %fd46;
	selp.f64 	%fd49, %fd47, %fd46, %p15;
	ld.global.f64 	%fd50, [%rd21+16];
	setp.gt.f64 	%p16, %fd50, %fd48;
	selp.f64 	%fd51, %fd50, %fd48, %p16;
	setp.lt.f64 	%p17, %fd50, %fd49;
	selp.f64 	%fd52, %fd50, %fd49, %p17;
	ld.global.f64 	%fd53, [%rd21+24];
	setp.gt.f64 	%p18, %fd53, %fd51;
	selp.f64 	%fd84, %fd53, %fd51, %p18;
	setp.lt.f64 	%p19, %fd53, %fd52;
	selp.f64 	%fd85, %fd53, %fd52, %p19;
	add.s32 	%r30, %r30, 8;
	add.s32 	%r28, %r28, 8;
	add.s64 	%rd21, %rd21, 64;
	setp.ne.s32 	%p20, %r28, 0;
	@%p20 bra 	$L__BB0_4;
$L__BB0_5:
	setp.eq.s32 	%p21, %r5, 0;
	@%p21 bra 	$L__BB0_14;
	and.b32  	%r12, %r4, 3;
	setp.lt.u32 	%p22, %r5, 4;
	@%p22 bra 	$L__BB0_8;
	mul.wide.u32 	%rd10, %r30, 8;
	add.s64 	%rd11, %rd1, %rd10;
	ld.global.f64 	%fd55, [%rd11];
	setp.gt.f64 	%p23, %fd55, %fd84;
	selp.f64 	%fd56, %fd55, %fd84, %p23;
	setp.lt.f64 	%p24, %fd55, %fd85;
	selp.f64 	%fd57, %fd55, %fd85, %p24;
	ld.global.f64 	%fd58, [%rd11+8];
	setp.gt.f64 	%p25, %fd58, %fd56;
	selp.f64 	%fd59, %fd58, %fd56, %p25;
	setp.lt.f64 	%p26, %fd58, %fd57;
	selp.f64 	%fd60, %fd58, %fd57, %p26;
	ld.global.f64 	%fd61, [%rd11+16];
	setp.gt.f64 	%p27, %fd61, %fd59;
	selp.f64 	%fd62, %fd61, %fd59, %p27;
	setp.lt.f64 	%p28, %fd61, %fd60;
	selp.f64 	%fd63, %fd61, %fd60, %p28;
	ld.global.f64 	%fd64, [%rd11+24];
	setp.gt.f64 	%p29, %fd64, %fd62;
	selp.f64 	%fd84, %fd64, %fd62, %p29;
	setp.lt.f64 	%p30, %fd64, %fd63;
	selp.f64 	%fd85, %fd64, %fd63, %p30;
	add.s32 	%r30, %r30, 4;
$L__BB0_8:
	setp.eq.s32 	%p31, %r12, 0;
	@%p31 bra 	$L__BB0_14;
	setp.eq.s32 	%p32, %r12, 1;
	@%p32 bra 	$L__BB0_11;
	mul.wide.u32 	%rd12, %r30, 8;
	add.s64 	%rd13, %rd1, %rd12;
	ld.global.f64 	%fd66, [%rd13];
	setp.gt.f64 	%p33, %fd66, %fd84;
	selp.f64 	%fd67, %fd66, %fd84, %p33;
	setp.lt.f64 	%p34, %fd66, %fd85;
	selp.f64 	%fd68, %fd66, %fd85, %p34;
	ld.global.f64 	%fd69, [%rd13+8];
	setp.gt.f64 	%p35, %fd69, %fd67;
	selp.f64 	%fd84, %fd69, %fd67, %p35;
	setp.lt.f64 	%p36, %fd69, %fd68;
	selp.f64 	%fd85, %fd69, %fd68, %p36;
	add.s32 	%r30, %r30, 2;
$L__BB0_11:
	and.b32  	%r27, %r4, 1;
	setp.eq.b32 	%p37, %r27, 1;
	not.pred 	%p38, %p37;
	@%p38 bra 	$L__BB0_14;
	mul.wide.u32 	%rd14, %r30, 8;
	add.s64 	%rd15, %rd1, %rd14;
	ld.global.f64 	%fd21, [%rd15];
	setp.gt.f64 	%p39, %fd21, %fd84;
	selp.f64 	%fd84, %fd21, %fd84, %p39;
	setp.geu.f64 	%p40, %fd21, %fd85;
	@%p40 bra 	$L__BB0_14;
	mov.f64 	%fd85, %fd21;
$L__BB0_14:
	cvta.to.global.u64 	%rd16, %rd5;
	mul.wide.u32 	%rd17, %r1, 8;
	add.s64 	%rd18, %rd16, %rd17;
	st.global.f64 	[%rd18], %fd84;
	cvta.to.global.u64 	%rd19, %rd6;
	add.s64 	%rd20, %rd19, %rd17;
	st.global.f64 	[%rd20], %fd85;
$L__BB0_15:
	ret;

}
	// .globl	_Z11calculateLBPKdS0_S0_S0_S0_S0_Pdj
.visible .entry _Z11calculateLBPKdS0_S0_S0_S0_S0_Pdj(
	.param .u64 .ptr .align 1 _Z11calculateLBPKdS0_S0_S0_S0_S0_Pdj_param_0,
	.param .u64 .ptr .align 1 _Z11calculateLBPKdS0_S0_S0_S0_S0_Pdj_param_1,
	.param .u64 .ptr .align 1 _Z11calculateLBPKdS0_S0_S0_S0_S0_Pdj_param_2,
	.param .u64 .ptr .align 1 _Z11calculateLBPKdS0_S0_S0_S0_S0_Pdj_param_3,
	.param .u64 .ptr .align 1 _Z11calculateLBPKdS0_S0_S0_S0_S0_Pdj_param_4,
	.param .u64 .ptr .align 1 _Z11calculateLBPKdS0_S0_S0_S0_S0_Pdj_param_5,
	.param .u64 .ptr .align 1 _Z11calculateLBPKdS0_S0_S0_S0_S0_Pdj_param_6,
	.param .u32 _Z11calculateLBPKdS0_S0_S0_S0_S0_Pdj_param_7
)
{
	.reg .pred 	%p<7>;
	.reg .b32 	%r<6>;
	.reg .b64 	%rd<30>;
	.reg .b64 	%fd<20>;

	ld.param.u64 	%rd5, [_Z11calculateLBPKdS0_S0_S0_S0_S0_Pdj_param_0];
	ld.param.u64 	%rd6, [_Z11calculateLBPKdS0_S0_S0_S0_S0_Pdj_param_1];
	ld.param.u64 	%rd7, [_Z11calculateLBPKdS0_S0_S0_S0_S0_Pdj_param_2];
	ld.param.u64 	%rd8, [_Z11calculateLBPKdS0_S0_S0_S0_S0_Pdj_param_3];
	ld.param.u64 	%rd9, [_Z11calculateLBPKdS0_S0_S0_S0_S0_Pdj_param_4];
	ld.param.u64 	%rd10, [_Z11calculateLBPKdS0_S0_S0_S0_S0_Pdj_param_5];
	ld.param.u64 	%rd11, [_Z11calculateLBPKdS0_S0_S0_S0_S0_Pdj_param_6];
	ld.param.u32 	%r2, [_Z11calculateLBPKdS0_S0_S0_S0_S0_Pdj_param_7];
	cvta.to.global.u64 	%rd1, %rd11;
	mov.u32 	%r3, %ctaid.x;
	mov.u32 	%r4, %ntid.x;
	mov.u32 	%r5, %tid.x;
	mad.lo.s32 	%r1, %r3, %r4, %r5;
	setp.ge.u32 	%p1, %r1, %r2;
	@%p1 bra 	$L__BB1_11;
	cvta.to.global.u64 	%rd12, %rd6;
	cvta.to.global.u64 	%rd13, %rd7;
	mul.wide.u32 	%rd14, %r1, 8;
	add.s64 	%rd15, %rd12, %rd14;
	ld.global.f64 	%fd1, [%rd15];
	add.s64 	%rd16, %rd13, %rd14;
	ld.global.f64 	%fd2, [%rd16];
	setp.leu.f64 	%p2, %fd1, %fd2;
	@%p2 bra 	$L__BB1_3;
	sub.f64 	%fd18, %fd1, %fd2;
	bra.uni 	$L__BB1_5;
$L__BB1_3:
	cvta.to.global.u64 	%rd17, %rd8;
	add.s64 	%rd19, %rd17, %rd14;
	ld.global.f64 	%fd4, [%rd19];
	setp.geu.f64 	%p3, %fd1, %fd4;
	mov.f64 	%fd18, 0d0000000000000000;
	@%p3 bra 	$L__BB1_5;
	sub.f64 	%fd18, %fd4, %fd1;
$L__BB1_5:
	cvta.to.global.u64 	%rd20, %rd5;
	add.s64 	%rd22, %rd20, %rd14;
	ld.global.f64 	%fd7, [%rd22];
	cvta.to.global.u64 	%rd23, %rd9;
	add.s64 	%rd24, %rd23, %rd14;
	ld.global.f64 	%fd8, [%rd24];
	setp.leu.f64 	%p4, %fd7, %fd8;
	@%p4 bra 	$L__BB1_7;
	sub.f64 	%fd15, %fd7, %fd8;
	add.f64 	%fd18, %fd18, %fd15;
	bra.uni 	$L__BB1_9;
$L__BB1_7:
	cvta.to.global.u64 	%rd25, %rd10;
	add.s64 	%rd27, %rd25, %rd14;
	ld.global.f64 	%fd10, [%rd27];
	setp.geu.f64 	%p5, %fd7, %fd10;
	@%p5 bra 	$L__BB1_9;
	sub.f64 	%fd14, %fd10, %fd7;
	add.f64 	%fd18, %fd18, %fd14;
$L__BB1_9:
	ld.global.u64 	%rd29, [%rd1];
$L__BB1_10:
	mov.b64 	%fd16, %rd29;
	add.f64 	%fd17, %fd18, %fd16;
	mov.b64 	%rd28, %fd17;
	atom.relaxed.global.cas.b64 	%rd4, [%rd1], %rd29, %rd28;
	setp.ne.s64 	%p6, %rd29, %rd4;
	mov.u64 	%rd29, %rd4;
	@%p6 bra 	$L__BB1_10;
$L__BB1_11:
	ret;

}
	// .globl	_Z11fastDynamicPKdS0_Pdii
.visible .entry _Z11fastDynamicPKdS0_Pdii(
	.param .u64 .ptr .align 1 _Z11fastDynamicPKdS0_Pdii_param_0,
	.param .u64 .ptr .align 1 _Z11fastDynamicPKdS0_Pdii_param_1,
	.param .u64 .ptr .align 1 _Z11fastDynamicPKdS0_Pdii_param_2,
	.param .u32 _Z11fastDynamicPKdS0_Pdii_param_3,
	.param .u32 _Z11fastDynamicPKdS0_Pdii_param_4
)
{
	.reg .pred 	%p<9>;
	.reg .b32 	%r<19>;
	.reg .b64 	%rd<28>;
	.reg .b64 	%fd<22>;

	ld.param.u64 	%rd4, [_Z11fastDynamicPKdS0_Pdii_param_0];
	ld.param.u64 	%rd5, [_Z11fastDynamicPKdS0_Pdii_param_1];
	ld.param.u64 	%rd6, [_Z11fastDynamicPKdS0_Pdii_param_2];
	ld.param.u32 	%r3, [_Z11fastDynamicPKdS0_Pdii_param_3];
	ld.param.u32 	%r4, [_Z11fastDynamicPKdS0_Pdii_param_4];
	cvta.to.global.u64 	%rd1, %rd5;
	cvta.to.global.u64 	%rd2, %rd4;
	cvta.to.global.u64 	%rd3, %rd6;
	mov.u32 	%r1, %ctaid.x;
	mov.u32 	%r2, %tid.x;
	max.s32 	%r5, %r1, %r2;
	setp.ge.s32 	%p1, %r5, %r3;
	@%p1 bra 	$L__BB2_12;
	sub.s32 	%r6, %r1, %r2;
	abs.s32 	%r7, %r6;
	setp.le.s32 	%p2, %r7, %r4;
	@%p2 bra 	$L__BB2_3;
	mad.lo.s32 	%r18, %r3, %r1, %r2;
	mul.wide.u32 	%rd25, %r18, 8;
	add.s64 	%rd26, %rd3, %rd25;
	mov.b64 	%rd27, 4906019910204099648;
	st.global.u64 	[%rd26], %rd27;
	bra.uni 	$L__BB2_12;
$L__BB2_3:
	setp.eq.s32 	%p3, %r1, 0;
	mov.f64 	%fd20, 0d4415AF1D78B58C40;
	@%p3 bra 	$L__BB2_5;
	add.s32 	%r8, %r1, -1;
	mad.lo.s32 	%r9, %r3, %r8, %r2;
	mul.wide.u32 	%rd7, %r9, 8;
	add.s64 	%rd8, %rd3, %rd7;
	ld.global.f64 	%fd20, [%rd8];
$L__BB2_5:
	setp.eq.s32 	%p4, %r2, 0;
	@%p4 bra 	$L__BB2_7;
	mad.lo.s32 	%r10, %r3, %r1, %r2;
	add.s32 	%r11, %r10, -1;
	mul.wide.u32 	%rd9, %r11, 8;
	add.s64 	%rd10, %rd3, %rd9;
	ld.global.f64 	%fd8, [%rd10];
	min.f64 	%fd20, %fd20, %fd8;
$L__BB2_7:
	setp.eq.s32 	%p5, %r1, 0;
	setp.eq.s32 	%p6, %r2, 0;
	or.pred  	%p7, %p5, %p6;
	@%p7 bra 	$L__BB2_9;
	add.s32 	%r12, %r1, -1;
	mad.lo.s32 	%r13, %r3, %r12, %r2;
	add.s32 	%r14, %r13, -1;
	mul.wide.u32 	%rd11, %r14, 8;
	add.s64 	%rd12, %rd3, %rd11;
	ld.global.f64 	%fd9, [%rd12];
	min.f64 	%fd20, %fd20, %fd9;
$L__BB2_9:
	or.b32  	%r15, %r1, %r2;
	setp.ne.s32 	%p8, %r15, 0;
	@%p8 bra 	$L__BB2_11;
	mul.wide.u32 	%rd19, %r1, 8;
	add.s64 	%rd20, %rd2, %rd19;
	ld.global.f64 	%fd15, [%rd20];
	mul.wide.u32 	%rd21, %r2, 8;
	add.s64 	%rd22, %rd1, %rd21;
	ld.global.f64 	%fd16, [%rd22];
	sub.f64 	%fd17, %fd15, %fd16;
	abs.f64 	%fd18, %fd17;
	mad.lo.s32 	%r17, %r3, %r1, %r2;
	mul.wide.u32 	%rd23, %r17, 8;
	add.s64 	%rd24, %rd3, %rd23;
	st.global.f64 	[%rd24], %fd18;
	bra.uni 	$L__BB2_12;
$L__BB2_11:
	mul.wide.u32 	%rd13, %r1, 8;
	add.s64 	%rd14, %rd2, %rd13;
	ld.global.f64 	%fd10, [%rd14];
	mul.wide.u32 	%rd15, %r2, 8;
	add.s64 	%rd16, %rd1, %rd15;
	ld.global.f64 	%fd11, [%rd16];
	sub.f64 	%fd12, %fd10, %fd11;
	abs.f64 	%fd13, %fd12;
	add.f64 	%fd14, %fd20, %fd13;
	mad.lo.s32 	%r16, %r3, %r1, %r2;
	mul.wide.u32 	%rd17, %r16, 8;
	add.s64 	%rd18, %rd3, %rd17;
	st.global.f64 	[%rd18], %fd14;
$L__BB2_12:
	ret;

}
	// .globl	_ZN3cub18CUB_300001_SM_10006detail11EmptyKernelIvEEvv
.visible .entry _ZN3cub18CUB_300001_SM_10006detail11EmptyKernelIvEEvv()
{


	ret;

}


// ===== COMPILED SASS (sm_100) =====

	.target	sm_100

	.elftype	@"ET_EXEC"


//--------------------- .note.nv.tkinfo           --------------------------
	.section	.note.nv.tkinfo,"",@"SHT_NOTE"
	.sectionflags	@"SHF_NOTE_NV_TKINFO"
	.tkinfo
        /*0018*/ 	.word	0x00000002
        /*0030*/ 	.string	""
        /*0030*/ 	.string	"ptxas"
        /*0030*/ 	.string	"Cuda compilation tools, release 13.0, V13.0.88"
        /*0030*/ 	.string	"Build cuda_13.0.r13.0/compiler.36424714_0"
        /*0030*/ 	.string	"-arch sm_100 -m 64 "



//--------------------- .note.nv.cuinfo           --------------------------
	.section	.note.nv.cuinfo,"",@"SHT_NOTE"
	.sectionflags	@"SHF_NOTE_NV_CUINFO"
        /*0018*/ 	.short	0x0002
        /*001a*/ 	.short	0x0064
        /*001c*/ 	.short	0x0082
	.zero		2


//--------------------- .nv.info                  --------------------------
	.section	.nv.info,"",@"SHT_CUDA_INFO"
	.align	4


	//----- nvinfo : EIATTR_REGCOUNT
	.align		4
        /*0000*/ 	.byte	0x04, 0x2f
        /*0002*/ 	.short	(.L_44 - .L_43)
	.align		4
.L_43:
        /*0004*/ 	.word	index@(_Z15computeEnvelopePKdjjPdS1_)
        /*0008*/ 	.word	0x0000001c


	//----- nvinfo : EIATTR_FRAME_SIZE
	.align		4
.L_44:
        /*000c*/ 	.byte	0x04, 0x11
        /*000e*/ 	.short	(.L_46 - .L_45)
	.align		4
.L_45:
        /*0010*/ 	.word	index@(_Z15computeEnvelopePKdjjPdS1_)
        /*0014*/ 	.word	0x00000000


	//----- nvinfo : EIATTR_REGCOUNT
	.align		4
.L_46:
        /*0018*/ 	.byte	0x04, 0x2f
        /*001a*/ 	.short	(.L_48 - .L_47)
	.align		4
.L_47:
        /*001c*/ 	.word	index@(_Z11calculateLBPKdS0_S0_S0_S0_S0_Pdj)
        /*0020*/ 	.word	0x00000014


	//----- nvinfo : EIATTR_FRAME_SIZE
	.align		4
.L_48:
        /*0024*/ 	.byte	0x04, 0x11
        /*0026*/ 	.short	(.L_50 - .L_49)
	.align		4
.L_49:
        /*0028*/ 	.word	index@(_Z11calculateLBPKdS0_S0_S0_S0_S0_Pdj)
        /*002c*/ 	.word	0x00000000


	//----- nvinfo : EIATTR_REGCOUNT
	.align		4
.L_50:
        /*0030*/ 	.byte	0x04, 0x2f
        /*0032*/ 	.short	(.L_52 - .L_51)
	.align		4
.L_51:
        /*0034*/ 	.word	index@(_Z11fastDynamicPKdS0_Pdii)
        /*0038*/ 	.word	0x00000018


	//----- nvinfo : EIATTR_FRAME_SIZE
	.align		4
.L_52:
        /*003c*/ 	.byte	0x04, 0x11
        /*003e*/ 	.short	(.L_54 - .L_53)
	.align		4
.L_53:
        /*0040*/ 	.word	index@(_Z11fastDynamicPKdS0_Pdii)
        /*0044*/ 	.word	0x00000000


	//----- nvinfo : EIATTR_REGCOUNT
	.align		4
.L_54:
        /*0048*/ 	.byte	0x04, 0x2f
        /*004a*/ 	.short	(.L_56 - .L_55)
	.align		4
.L_55:
        /*004c*/ 	.word	index@(_ZN3cub18CUB_300001_SM_10006detail11EmptyKernelIvEEvv)
        /*0050*/ 	.word	0x00000004


	//----- nvinfo : EIATTR_FRAME_SIZE
	.align		4
.L_56:
        /*0054*/ 	.byte	0x04, 0x11
        /*0056*/ 	.short	(.L_58 - .L_57)
	.align		4
.L_57:
        /*0058*/ 	.word	index@(_ZN3cub18CUB_300001_SM_10006detail11EmptyKernelIvEEvv)
        /*005c*/ 	.word	0x00000000


	//----- nvinfo : EIATTR_MIN_STACK_SIZE
	.align		4
.L_58:
        /*0060*/ 	.byte	0x04, 0x12
        /*0062*/ 	.short	(.L_60 - .L_59)
	.align		4
.L_59:
        /*0064*/ 	.word	index@(_ZN3cub18CUB_300001_SM_10006detail11EmptyKernelIvEEvv)
        /*0068*/ 	.word	0x00000000


	//----- nvinfo : EIATTR_MIN_STACK_SIZE
	.align		4
.L_60:
        /*006c*/ 	.byte	0x04, 0x12
        /*006e*/ 	.short	(.L_62 - .L_61)
	.align		4
.L_61:
        /*0070*/ 	.word	index@(_Z11fastDynamicPKdS0_Pdii)
        /*0074*/ 	.word	0x00000000


	//----- nvinfo : EIATTR_MIN_STACK_SIZE
	.align		4
.L_62:
        /*0078*/ 	.byte	0x04, 0x12
        /*007a*/ 	.short	(.L_64 - .L_63)
	.align		4
.L_63:
        /*007c*/ 	.word	index@(_Z11calculateLBPKdS0_S0_S0_S0_S0_Pdj)
        /*0080*/ 	.word	0x00000000


	//----- nvinfo : EIATTR_MIN_STACK_SIZE
	.align		4
.L_64:
        /*0084*/ 	.byte	0x04, 0x12
        /*0086*/ 	.short	(.L_66 - .L_65)
	.align		4
.L_65:
        /*0088*/ 	.word	index@(_Z15computeEnvelopePKdjjPdS1_)
        /*008c*/ 	.word	0x00000000
.L_66:


//--------------------- .nv.compat                --------------------------
	.section	.nv.compat,"",@"SHT_CUDA_COMPAT_INFO"
	.align	4
        /*0000*/ 	.byte	0x02, 0x09, 0x00, 0x00, 0x02, 0x02, 0x01, 0x00, 0x02, 0x05, 0x05, 0x00, 0x03, 0x07, 0x01, 0x01
        /*0010*/ 	.byte	0x02, 0x03, 0x00, 0x00, 0x02, 0x06, 0x01, 0x00, 0x04, 0x0b, 0x08, 0x00, 0x01, 0x00, 0x00, 0x00
        /*0020*/ 	.byte	0x00, 0x00, 0x00, 0x00


//--------------------- .nv.info._ZN3cub18CUB_300001_SM_10006detail11EmptyKernelIvEEvv --------------------------
	.section	.nv.info._ZN3cub18CUB_300001_SM_10006detail11EmptyKernelIvEEvv,"",@"SHT_CUDA_INFO"
	.sectionflags	@""
	.align	4


	//----- nvinfo : EIATTR_CUDA_API_VERSION
	.align		4
        /*0000*/ 	.byte	0x04, 0x37
        /*0002*/ 	.short	(.L_68 - .L_67)
.L_67:
        /*0004*/ 	.word	0x00000082


	//----- nvinfo : EIATTR_SPARSE_MMA_MASK
	.align		4
.L_68:
        /*0008*/ 	.byte	0x03, 0x50
        /*000a*/ 	.short	0x0000


	//----- nvinfo : EIATTR_MAXREG_COUNT
	.align		4
        /*000c*/ 	.byte	0x03, 0x1b
        /*000e*/ 	.short	0x00ff


	//----- nvinfo : EIATTR_MERCURY_ISA_VERSION
	.align		4
        /*0010*/ 	.byte	0x03, 0x5f
        /*0012*/ 	.short	0x0101


	//----- nvinfo : EIATTR_VRC_CTA_INIT_COUNT
	.align		4
        /*0014*/ 	.byte	0x02, 0x4a
	.zero		1
	.zero		1


	//----- nvinfo : EIATTR_EXIT_INSTR_OFFSETS
	.align		4
        /*0018*/ 	.byte	0x04, 0x1c
        /*001a*/ 	.short	(.L_70 - .L_69)


	//   ....[0]....
.L_69:
        /*001c*/ 	.word	0x00000010


	//----- nvinfo : EIATTR_SW_WAR
	.align		4
.L_70:
        /*0020*/ 	.byte	0x04, 0x36
        /*0022*/ 	.short	(.L_72 - .L_71)
.L_71:
        /*0024*/ 	.word	0x00000008
.L_72:


//--------------------- .nv.info._Z11fastDynamicPKdS0_Pdii --------------------------
	.section	.nv.info._Z11fastDynamicPKdS0_Pdii,"",@"SHT_CUDA_INFO"
	.sectionflags	@""
	.align	4


	//----- nvinfo : EIATTR_CUDA_API_VERSION
	.align		4
        /*0000*/ 	.byte	0x04, 0x37
        /*0002*/ 	.short	(.L_74 - .L_73)
.L_73:
        /*0004*/ 	.word	0x00000082


	//----- nvinfo : EIATTR_KPARAM_INFO
	.align		4
.L_74:
        /*0008*/ 	.byte	0x04, 0x17
        /*000a*/ 	.short	(.L_76 - .L_75)
.L_75:
        /*000c*/ 	.word	0x00000000
        /*0010*/ 	.short	0x0004
        /*0012*/ 	.short	0x001c
        /*0014*/ 	.byte	0x00, 0xf0, 0x11, 0x00


	//----- nvinfo : EIATTR_KPARAM_INFO
	.align		4
.L_76:
        /*0018*/ 	.byte	0x04, 0x17
        /*001a*/ 	.short	(.L_78 - .L_77)
.L_77:
        /*001c*/ 	.word	0x00000000
        /*0020*/ 	.short	0x0003
        /*0022*/ 	.short	0x0018
        /*0024*/ 	.byte	0x00, 0xf0, 0x11, 0x00


	//----- nvinfo : EIATTR_KPARAM_INFO
	.align		4
.L_78:
        /*0028*/ 	.byte	0x04, 0x17
        /*002a*/ 	.short	(.L_80 - .L_79)
.L_79:
        /*002c*/ 	.word	0x00000000
        /*0030*/ 	.short	0x0002
        /*0032*/ 	.short	0x0010
        /*0034*/ 	.byte	0x00, 0xf5, 0x21, 0x00


	//----- nvinfo : EIATTR_KPARAM_INFO
	.align		4
.L_80:
        /*0038*/ 	.byte	0x04, 0x17
        /*003a*/ 	.short	(.L_82 - .L_81)
.L_81:
        /*003c*/ 	.word	0x00000000
        /*0040*/ 	.short	0x0001
        /*0042*/ 	.short	0x0008
        /*0044*/ 	.byte	0x00, 0xf5, 0x21, 0x00


	//----- nvinfo : EIATTR_KPARAM_INFO
	.align		4
.L_82:
        /*0048*/ 	.byte	0x04, 0x17
        /*004a*/ 	.short	(.L_84 - .L_83)
.L_83:
        /*004c*/ 	.word	0x00000000
        /*0050*/ 	.short	0x0000
        /*0052*/ 	.short	0x0000
        /*0054*/ 	.byte	0x00, 0xf5, 0x21, 0x00


	//----- nvinfo : EIATTR_SPARSE_MMA_MASK
	.align		4
.L_84:
        /*0058*/ 	.byte	0x03, 0x50
        /*005a*/ 	.short	0x0000


	//----- nvinfo : EIATTR_MAXREG_COUNT
	.align		4
        /*005c*/ 	.byte	0x03, 0x1b
        /*005e*/ 	.short	0x00ff


	//----- nvinfo : EIATTR_MERCURY_ISA_VERSION
	.align		4
        /*0060*/ 	.byte	0x03, 0x5f
        /*0062*/ 	.short	0x0101


	//----- nvinfo : EIATTR_VRC_CTA_INIT_COUNT
	.align		4
        /*0064*/ 	.byte	0x02, 0x4a
	.zero		1
	.zero		1


	//----- nvinfo : EIATTR_EXIT_INSTR_OFFSETS
	.align		4
        /*0068*/ 	.byte	0x04, 0x1c
        /*006a*/ 	.short	(.L_86 - .L_85)


	//   ....[0]....
.L_85:
        /*006c*/ 	.word	0x00000060


	//   ....[1]....
        /*0070*/ 	.word	0x00000120


	//   ....[2]....
        /*0074*/ 	.word	0x00000350


	//   ....[3]....
        /*0078*/ 	.word	0x00000520


	//----- nvinfo : EIATTR_CBANK_PARAM_SIZE
	.align		4
.L_86:
        /*007c*/ 	.byte	0x03, 0x19
        /*007e*/ 	.short	0x0020


	//----- nvinfo : EIATTR_PARAM_CBANK
	.align		4
        /*0080*/ 	.byte	0x04, 0x0a
        /*0082*/ 	.short	(.L_88 - .L_87)
	.align		4
.L_87:
        /*0084*/ 	.word	index@(.nv.constant0._Z11fastDynamicPKdS0_Pdii)
        /*0088*/ 	.short	0x0380
        /*008a*/ 	.short	0x0020


	//----- nvinfo : EIATTR_SW_WAR
	.align		4
.L_88:
        /*008c*/ 	.byte	0x04, 0x36
        /*008e*/ 	.short	(.L_90 - .L_89)
.L_89:
        /*0090*/ 	.word	0x00000008
.L_90:


//--------------------- .nv.info._Z11calculateLBPKdS0_S0_S0_S0_S0_Pdj --------------------------
	.section	.nv.info._Z11calculateLBPKdS0_S0_S0_S0_S0_Pdj,"",@"SHT_CUDA_INFO"
	.sectionflags	@""
	.align	4


	//----- nvinfo : EIATTR_CUDA_API_VERSION
	.align		4
        /*0000*/ 	.byte	0x04, 0x37
        /*0002*/ 	.short	(.L_92 - .L_91)
.L_91:
        /*0004*/ 	.word	0x00000082


	//----- nvinfo : EIATTR_KPARAM_INFO
	.align		4
.L_92:
        /*0008*/ 	.byte	0x04, 0x17
        /*000a*/ 	.short	(.L_94 - .L_93)
.L_93:
        /*000c*/ 	.word	0x00000000
        /*0010*/ 	.short	0x0007
        /*0012*/ 	.short	0x0038
        /*0014*/ 	.byte	0x00, 0xf0, 0x11, 0x00


	//----- nvinfo : EIATTR_KPARAM_INFO
	.align		4
.L_94:
        /*0018*/ 	.byte	0x04, 0x17
        /*001a*/ 	.short	(.L_96 - .L_95)
.L_95:
        /*001c*/ 	.word	0x00000000
        /*0020*/ 	.short	0x0006
        /*0022*/ 	.short	0x0030
        /*0024*/ 	.byte	0x00, 0xf5, 0x21, 0x00


	//----- nvinfo : EIATTR_KPARAM_INFO
	.align		4
.L_96:
        /*0028*/ 	.byte	0x04, 0x17
        /*002a*/ 	.short	(.L_98 - .L_97)
.L_97:
        /*002c*/ 	.word	0x00000000
        /*0030*/ 	.short	0x0005
        /*0032*/ 	.short	0x0028
        /*0034*/ 	.byte	0x00, 0xf5, 0x21, 0x00


	//----- nvinfo : EIATTR_KPARAM_INFO
	.align		4
.L_98:
        /*0038*/ 	.byte	0x04, 0x17
        /*003a*/ 	.short	(.L_100 - .L_99)
.L_99:
        /*003c*/ 	.word	0x00000000
        /*0040*/ 	.short	0x0004
        /*0042*/ 	.short	0x0020
        /*0044*/ 	.byte	0x00, 0xf5, 0x21, 0x00


	//----- nvinfo : EIATTR_KPARAM_INFO
	.align		4
.L_100:
        /*0048*/ 	.byte	0x04, 0x17
        /*004a*/ 	.short	(.L_102 - .L_101)
.L_101:
        /*004c*/ 	.word	0x00000000
        /*0050*/ 	.short	0x0003
        /*0052*/ 	.short	0x0018
        /*0054*/ 	.byte	0x00, 0xf5, 0x21, 0x00


	//----- nvinfo : EIATTR_KPARAM_INFO
	.align		4
.L_102:
        /*0058*/ 	.byte	0x04, 0x17
        /*005a*/ 	.short	(.L_104 - .L_103)
.L_103:
        /*005c*/ 	.word	0x00000000
        /*0060*/ 	.short	0x0002
        /*0062*/ 	.short	0x0010
        /*0064*/ 	.byte	0x00, 0xf5, 0x21, 0x00


	//----- nvinfo : EIATTR_KPARAM_INFO
	.align		4
.L_104:
        /*0068*/ 	.byte	0x04, 0x17
        /*006a*/ 	.short	(.L_106 - .L_105)
.L_105:
        /*006c*/ 	.word	0x00000000
        /*0070*/ 	.short	0x0001
        /*0072*/ 	.short	0x0008
        /*0074*/ 	.byte	0x00, 0xf5, 0x21, 0x00


	//----- nvinfo : EIATTR_KPARAM_INFO
	.align		4
.L_106:
        /*0078*/ 	.byte	0x04, 0x17
        /*007a*/ 	.short	(.L_108 - .L_107)
.L_107:
        /*007c*/ 	.word	0x00000000
        /*0080*/ 	.short	0x0000
        /*0082*/ 	.short	0x0000
        /*0084*/ 	.byte	0x00, 0xf5, 0x21, 0x00


	//----- nvinfo : EIATTR_SPARSE_MMA_MASK
	.align		4
.L_108:
        /*0088*/ 	.byte	0x03, 0x50
        /*008a*/ 	.short	0x0000


	//----- nvinfo : EIATTR_MAXREG_COUNT
	.align		4
        /*008c*/ 	.byte	0x03, 0x1b
        /*008e*/ 	.short	0x00ff


	//----- nvinfo : EIATTR_MERCURY_ISA_VERSION
	.align		4
        /*0090*/ 	.byte	0x03, 0x5f
        /*0092*/ 	.short	0x0101


	//----- nvinfo : EIATTR_VRC_CTA_INIT_COUNT
	.align		4
        /*0094*/ 	.byte	0x02, 0x4a
	.zero		1
	.zero		1


	//----- nvinfo : EIATTR_EXIT_INSTR_OFFSETS
	.align		4
        /*0098*/ 	.byte	0x04, 0x1c
        /*009a*/ 	.short	(.L_110 - .L_109)


	//   ....[0]....
.L_109:
        /*009c*/ 	.word	0x00000070


	//   ....[1]....
        /*00a0*/ 	.word	0x00000360


	//----- nvinfo : EIATTR_CRS_STACK_SIZE
	.align		4
.L_110:
        /*00a4*/ 	.byte	0x04, 0x1e
        /*00a6*/ 	.short	(.L_112 - .L_111)
.L_111:
        /*00a8*/ 	.word	0x00000000


	//----- nvinfo : EIATTR_CBANK_PARAM_SIZE
	.align		4
.L_112:
        /*00ac*/ 	.byte	0x03, 0x19
        /*00ae*/ 	.short	0x003c


	//----- nvinfo : EIATTR_PARAM_CBANK
	.align		4
        /*00b0*/ 	.byte	0x04, 0x0a
        /*00b2*/ 	.short	(.L_114 - .L_113)
	.align		4
.L_113:
        /*00b4*/ 	.word	index@(.nv.constant0._Z11calculateLBPKdS0_S0_S0_S0_S0_Pdj)
        /*00b8*/ 	.short	0x0380
        /*00ba*/ 	.short	0x003c


	//----- nvinfo : EIATTR_SW_WAR
	.align		4
.L_114:
        /*00bc*/ 	.byte	0x04, 0x36
        /*00be*/ 	.short	(.L_116 - .L_115)
.L_115:
        /*00c0*/ 	.word	0x00000008
.L_116:


//--------------------- .nv.info._Z15computeEnvelopePKdjjPdS1_ --------------------------
	.section	.nv.info._Z15computeEnvelopePKdjjPdS1_,"",@"SHT_CUDA_INFO"
	.sectionflags	@""
	.align	4


	//----- nvinfo : EIATTR_CUDA_API_VERSION
	.align		4
        /*0000*/ 	.byte	0x04, 0x37
        /*0002*/ 	.short	(.L_118 - .L_117)
.L_117:
        /*0004*/ 	.word	0x00000082


	//----- nvinfo : EIATTR_KPARAM_INFO
	.align		4
.L_118:
        /*0008*/ 	.byte	0x04, 0x17
        /*000a*/ 	.short	(.L_120 - .L_119)
.L_119:
        /*000c*/ 	.word	0x00000000
        /*0010*/ 	.short	0x0004
        /*0012*/ 	.short	0x0018
        /*0014*/ 	.byte	0x00, 0xf5, 0x21, 0x00


	//----- nvinfo : EIATTR_KPARAM_INFO
	.align		4
.L_120:
        /*0018*/ 	.byte	0x04, 0x17
        /*001a*/ 	.short	(.L_122 - .L_121)
.L_121:
        /*001c*/ 	.word	0x00000000
        /*0020*/ 	.short	0x0003
        /*0022*/ 	.short	0x0010
        /*0024*/ 	.byte	0x00, 0xf5, 0x21, 0x00


	//----- nvinfo : EIATTR_KPARAM_INFO
	.align		4
.L_122:
        /*0028*/ 	.byte	0x04, 0x17
        /*002a*/ 	.short	(.L_124 - .L_123)
.L_123:
        /*002c*/ 	.word	0x00000000
        /*0030*/ 	.short	0x0002
        /*0032*/ 	.short	0x000c
        /*0034*/ 	.byte	0x00, 0xf0, 0x11, 0x00


	//----- nvinfo : EIATTR_KPARAM_INFO
	.align		4
.L_124:
        /*0038*/ 	.byte	0x04, 0x17
        /*003a*/ 	.short	(.L_126 - .L_125)
.L_125:
        /*003c*/ 	.word	0x00000000
        /*0040*/ 	.short	0x0001
        /*0042*/ 	.short	0x0008
        /*0044*/ 	.byte	0x00, 0xf0, 0x11, 0x00


	//----- nvinfo : EIATTR_KPARAM_INFO
	.align		4
.L_126:
        /*0048*/ 	.byte	0x04, 0x17
        /*004a*/ 	.short	(.L_128 - .L_127)
.L_127:
        /*004c*/ 	.word	0x00000000
        /*0050*/ 	.short	0x0000
        /*0052*/ 	.short	0x0000
        /*0054*/ 	.byte	0x00, 0xf5, 0x21, 0x00


	//----- nvinfo : EIATTR_SPARSE_MMA_MASK
	.align		4
.L_128:
        /*0058*/ 	.byte	0x03, 0x50
        /*005a*/ 	.short	0x0000


	//----- nvinfo : EIATTR_MAXREG_COUNT
	.align		4
        /*005c*/ 	.byte	0x03, 0x1b
        /*005e*/ 	.short	0x00ff


	//----- nvinfo : EIATTR_NUM_BARRIERS
	.align		4
        /*0060*/ 	.byte	0x02, 0x4c
        /*0062*/ 	.byte	0x01
	.zero		1


	//----- nvinfo : EIATTR_MERCURY_ISA_VERSION
	.align		4
        /*0064*/ 	.byte	0x03, 0x5f
        /*0066*/ 	.short	0x0101


	//----- nvinfo : EIATTR_VRC_CTA_INIT_COUNT
	.align		4
        /*0068*/ 	.byte	0x02, 0x4a
	.zero		1
	.zero		1


	//----- nvinfo : EIATTR_EXIT_INSTR_OFFSETS
	.align		4
        /*006c*/ 	.byte	0x04, 0x1c
        /*006e*/ 	.short	(.L_130 - .L_129)


	//   ....[0]....
.L_129:
        /*0070*/ 	.word	0x00000070


	//   ....[1]....
        /*0074*/ 	.word	0x00000b90


	//----- nvinfo : EIATTR_CRS_STACK_SIZE
	.align		4
.L_130:
        /*0078*/ 	.byte	0x04, 0x1e
        /*007a*/ 	.short	(.L_132 - .L_131)
.L_131:
        /*007c*/ 	.word	0x00000000


	//----- nvinfo : EIATTR_CBANK_PARAM_SIZE
	.align		4
.L_132:
        /*0080*/ 	.byte	0x03, 0x19
        /*0082*/ 	.short	0x0020


	//----- nvinfo : EIATTR_PARAM_CBANK
	.align		4
        /*0084*/ 	.byte	0x04, 0x0a
        /*0086*/ 	.short	(.L_134 - .L_133)
	.align		4
.L_133:
        /*0088*/ 	.word	index@(.nv.constant0._Z15computeEnvelopePKdjjPdS1_)
        /*008c*/ 	.short	0x0380
        /*008e*/ 	.short	0x0020


	//----- nvinfo : EIATTR_SW_WAR
	.align		4
.L_134:
        /*0090*/ 	.byte	0x04, 0x36
        /*0092*/ 	.short	(.L_136 - .L_135)
.L_135:
        /*0094*/ 	.word	0x00000008
.L_136:


//--------------------- .nv.callgraph             --------------------------
	.section	.nv.callgraph,"",@"SHT_CUDA_CALLGRAPH"
	.align	4
	.sectionentsize	8
	.align		4
        /*0000*/ 	.word	0x00000000
	.align		4
        /*0004*/ 	.word	0xffffffff
	.align		4
        /*0008*/ 	.word	0x00000000
	.align		4
        /*000c*/ 	.word	0xfffffffe
	.align		4
        /*0010*/ 	.word	0x00000000
	.align		4
        /*0014*/ 	.word	0xfffffffd
	.align		4
        /*0018*/ 	.word	0x00000000
	.align		4
        /*001c*/ 	.word	0xfffffffc


//--------------------- .nv.constant4             --------------------------
	.section	.nv.constant4,"a",@progbits
	.align	8
	.align		8
.nv.constant4:
        /*0000*/ 	.dword	_ZN34_INTERNAL_01bb95a9_4_k_cu_eff2a89b4cuda3std3__45__cpo5beginE
	.align		8
        /*0008*/ 	.dword	_ZN34_INTERNAL_01bb95a9_4_k_cu_eff2a89b4cuda3std3__45__cpo3endE
	.align		8
        /*0010*/ 	.dword	_ZN34_INTERNAL_01bb95a9_4_k_cu_eff2a89b4cuda3std3__45__cpo6cbeginE
	.align		8
        /*0018*/ 	.dword	_ZN34_INTERNAL_01bb95a9_4_k_cu_eff2a89b4cuda3std3__45__cpo4cendE
	.align		8
        /*0020*/ 	.dword	_ZN34_INTERNAL_01bb95a9_4_k_cu_eff2a89b4cuda3std3__45__cpo6rbeginE
	.align		8
        /*0028*/ 	.dword	_ZN34_INTERNAL_01bb95a9_4_k_cu_eff2a89b4cuda3std3__45__cpo4rendE
	.align		8
        /*0030*/ 	.dword	_ZN34_INTERNAL_01bb95a9_4_k_cu_eff2a89b4cuda3std3__45__cpo7crbeginE
	.align		8
        /*0038*/ 	.dword	_ZN34_INTERNAL_01bb95a9_4_k_cu_eff2a89b4cuda3std3__45__cpo5crendE
	.align		8
        /*0040*/ 	.dword	_ZN34_INTERNAL_01bb95a9_4_k_cu_eff2a89b4cuda3std3__436_GLOBAL__N__01bb95a9_4_k_cu_eff2a89b6ignoreE
	.align		8
        /*0048*/ 	.dword	_ZN34_INTERNAL_01bb95a9_4_k_cu_eff2a89b4cuda3std3__419piecewise_constructE
	.align		8
        /*0050*/ 	.dword	_ZN34_INTERNAL_01bb95a9_4_k_cu_eff2a89b4cuda3std3__48in_placeE
	.align		8
        /*0058*/ 	.dword	_ZN34_INTERNAL_01bb95a9_4_k_cu_eff2a89b4cuda3std3__420unreachable_sentinelE
	.align		8
        /*0060*/ 	.dword	_ZN34_INTERNAL_01bb95a9_4_k_cu_eff2a89b4cuda3std3__47nulloptE
	.align		8
        /*0068*/ 	.dword	_ZN34_INTERNAL_01bb95a9_4_k_cu_eff2a89b4cuda3std3__48unexpectE
	.align		8
        /*0070*/ 	.dword	_ZN34_INTERNAL_01bb95a9_4_k_cu_eff2a89b4cuda3std6ranges3__45__cpo4swapE
	.align		8
        /*0078*/ 	.dword	_ZN34_INTERNAL_01bb95a9_4_k_cu_eff2a89b4cuda3std6ranges3__45__cpo9iter_moveE
	.align		8
        /*0080*/ 	.dword	_ZN34_INTERNAL_01bb95a9_4_k_cu_eff2a89b4cuda3std6ranges3__45__cpo5beginE
	.align		8
        /*0088*/ 	.dword	_ZN34_INTERNAL_01bb95a9_4_k_cu_eff2a89b4cuda3std6ranges3__45__cpo3endE
	.align		8
        /*0090*/ 	.dword	_ZN34_INTERNAL_01bb95a9_4_k_cu_eff2a89b4cuda3std6ranges3__45__cpo6cbeginE
	.align		8
        /*0098*/ 	.dword	_ZN34_INTERNAL_01bb95a9_4_k_cu_eff2a89b4cuda3std6ranges3__45__cpo4cendE
	.align		8
        /*00a0*/ 	.dword	_ZN34_INTERNAL_01bb95a9_4_k_cu_eff2a89b4cuda3std6ranges3__45__cpo7advanceE
	.align		8
        /*00a8*/ 	.dword	_ZN34_INTERNAL_01bb95a9_4_k_cu_eff2a89b4cuda3std6ranges3__45__cpo9iter_swapE
	.align		8
        /*00b0*/ 	.dword	_ZN34_INTERNAL_01bb95a9_4_k_cu_eff2a89b4cuda3std6ranges3__45__cpo4nextE
	.align		8
        /*00b8*/ 	.dword	_ZN34_INTERNAL_01bb95a9_4_k_cu_eff2a89b4cuda3std6ranges3__45__cpo4prevE
	.align		8
        /*00c0*/ 	.dword	_ZN34_INTERNAL_01bb95a9_4_k_cu_eff2a89b4cuda3std6ranges3__45__cpo4dataE
	.align		8
        /*00c8*/ 	.dword	_ZN34_INTERNAL_01bb95a9_4_k_cu_eff2a89b4cuda3std6ranges3__45__cpo5cdataE
	.align		8
        /*00d0*/ 	.dword	_ZN34_INTERNAL_01bb95a9_4_k_cu_eff2a89b4cuda3std6ranges3__45__cpo4sizeE
	.align		8
        /*00d8*/ 	.dword	_ZN34_INTERNAL_01bb95a9_4_k_cu_eff2a89b4cuda3std6ranges3__45__cpo5ssizeE
	.align		8
        /*00e0*/ 	.dword	_ZN34_INTERNAL_01bb95a9_4_k_cu_eff2a89b4cuda3std6ranges3__45__cpo8distanceE
	.align		8
        /*00e8*/ 	.dword	_ZN34_INTERNAL_01bb95a9_4_k_cu_eff2a89b6thrust24THRUST_300001_SM_1000_NS8cuda_cub3parE
	.align		8
        /*00f0*/ 	.dword	_ZN34_INTERNAL_01bb95a9_4_k_cu_eff2a89b6thrust24THRUST_300001_SM_1000_NS8cuda_cub10par_nosyncE
	.align		8
        /*00f8*/ 	.dword	_ZN34_INTERNAL_01bb95a9_4_k_cu_eff2a89b6thrust24THRUST_300001_SM_1000_NS6system6detail10sequential3seqE
	.align		8
        /*0100*/ 	.dword	_ZN34_INTERNAL_01bb95a9_4_k_cu_eff2a89b6thrust24THRUST_300001_SM_1000_NS12placeholders2_1E
	.align		8
        /*0108*/ 	.dword	_ZN34_INTERNAL_01bb95a9_4_k_cu_eff2a89b6thrust24THRUST_300001_SM_1000_NS12placeholders2_2E
	.align		8
        /*0110*/ 	.dword	_ZN34_INTERNAL_01bb95a9_4_k_cu_eff2a89b6thrust24THRUST_300001_SM_1000_NS12placeholders2_3E
	.align		8
        /*0118*/ 	.dword	_ZN34_INTERNAL_01bb95a9_4_k_cu_eff2a89b6thrust24THRUST_300001_SM_1000_NS12placeholders2_4E
	.align		8
        /*0120*/ 	.dword	_ZN34_INTERNAL_01bb95a9_4_k_cu_eff2a89b6thrust24THRUST_300001_SM_1000_NS12placeholders2_5E
	.align		8
        /*0128*/ 	.dword	_ZN34_INTERNAL_01bb95a9_4_k_cu_eff2a89b6thrust24THRUST_300001_SM_1000_NS12placeholders2_6E
	.align		8
        /*0130*/ 	.dword	_ZN34_INTERNAL_01bb95a9_4_k_cu_eff2a89b6thrust24THRUST_300001_SM_1000_NS12placeholders2_7E
	.align		8
        /*0138*/ 	.dword	_ZN34_INTERNAL_01bb95a9_4_k_cu_eff2a89b6thrust24THRUST_300001_SM_1000_NS12placeholders2_8E
	.align		8
        /*0140*/ 	.dword	_ZN34_INTERNAL_01bb95a9_4_k_cu_eff2a89b6thrust24THRUST_300001_SM_1000_NS12placeholders2_9E
	.align		8
        /*0148*/ 	.dword	_ZN34_INTERNAL_01bb95a9_4_k_cu_eff2a89b6thrust24THRUST_300001_SM_1000_NS12placeholders3_10E
	.align		8
        /*0150*/ 	.dword	_ZN34_INTERNAL_01bb95a9_4_k_cu_eff2a89b6thrust24THRUST_300001_SM_1000_NS3seqE


//--------------------- .text._ZN3cub18CUB_300001_SM_10006detail11EmptyKernelIvEEvv --------------------------
	.section	.text._ZN3cub18CUB_300001_SM_10006detail11EmptyKernelIvEEvv,"ax",@progbits
	.align	128
        .global         _ZN3cub18CUB_300001_SM_10006detail11EmptyKernelIvEEvv
        .type           _ZN3cub18CUB_300001_SM_10006detail11EmptyKernelIvEEvv,@function
        .size           _ZN3cub18CUB_300001_SM_10006detail11EmptyKernelIvEEvv,(.L_x_17 - _ZN3cub18CUB_300001_SM_10006detail11EmptyKernelIvEEvv)
        .other          _ZN3cub18CUB_300001_SM_10006detail11EmptyKernelIvEEvv,@"STO_CUDA_ENTRY STV_DEFAULT"
_ZN3cub18CUB_300001_SM_10006detail11EmptyKernelIvEEvv:
.text._ZN3cub18CUB_300001_SM_10006detail11EmptyKernelIvEEvv:
[----:B------:R-:W-:Y:S01]  /*0000*/  LDC R1, c[0x0][0x37c] ;  /* 0x0000df00ff017b82 */ /* 0x000fe20000000800 */
[----:B------:R-:W-:Y:S05]  /*0010*/  EXIT ;  /* 0x000000000000794d */ /* 0x000fea0003800000 */
.L_x_0:
[----:B------:R-:W-:-:S00]  /*0020*/  BRA `(.L_x_0) ;  /* 0xfffffffc00fc7947 */ /* 0x000fc0000383ffff */
[----:B------:R-:W-:-:S00]  /*0030*/  NOP ;  /* 0x0000000000007918 */ /* 0x000fc00000000000 */
        /* <DEDUP_REMOVED lines=12> */
.L_x_17:


//--------------------- .text._Z11fastDynamicPKdS0_Pdii --------------------------
	.section	.text._Z11fastDynamicPKdS0_Pdii,"ax",@progbits
	.align	128
        .global         _Z11fastDynamicPKdS0_Pdii
        .type           _Z11fastDynamicPKdS0_Pdii,@function
        .size           _Z11fastDynamicPKdS0_Pdii,(.L_x_18 - _Z11fastDynamicPKdS0_Pdii)
        .other          _Z11fastDynamicPKdS0_Pdii,@"STO_CUDA_ENTRY STV_DEFAULT"
_Z11fastDynamicPKdS0_Pdii:
.text._Z11fastDynamicPKdS0_Pdii:
[----:B------:R-:W-:Y:S01]  /*0000*/  LDC R1, c[0x0][0x37c] ;  /* 0x0000df00ff017b82 */ /* 0x000fe20000000800 */
[----:B------:R-:W0:Y:S01]  /*0010*/  S2R R0, SR_CTAID.X ;  /* 0x0000000000007919 */ /* 0x000e220000002500 */
[----:B------:R-:W1:Y:S01]  /*0020*/  LDCU UR6, c[0x0][0x398] ;  /* 0x00007300ff0677ac */ /* 0x000e620008000800 */
[----:B------:R-:W0:Y:S02]  /*0030*/  S2R R3, SR_TID.X ;  /* 0x0000000000037919 */ /* 0x000e240000002100 */
[----:B0-----:R-:W-:-:S04]  /*0040*/  VIMNMX R2, PT, PT, R0, R3, !PT ;  /* 0x0000000300027248 */ /* 0x001fc80007fe0100 */
[----:B-1----:R-:W-:-:S13]  /*0050*/  ISETP.GE.AND P0, PT, R2, UR6, PT ;  /* 0x0000000602007c0c */ /* 0x002fda000bf06270 */
[----:B------:R-:W-:Y:S05]  /*0060*/  @P0 EXIT ;  /* 0x000000000000094d */ /* 0x000fea0003800000 */
[----:B------:R-:W0:Y:S01]  /*0070*/  LDCU UR4, c[0x0][0x39c] ;  /* 0x00007380ff0477ac */ /* 0x000e220008000800 */
[----:B------:R-:W-:-:S04]  /*0080*/  IADD3 R2, PT, PT, R0, -R3, RZ ;  /* 0x8000000300027210 */ /* 0x000fc80007ffe0ff */
[----:B------:R-:W-:-:S04]  /*0090*/  IABS R2, R2 ;  /* 0x0000000200027213 */ /* 0x000fc80000000000 */
[----:B0-----:R-:W-:Y:S01]  /*00a0*/  ISETP.GT.AND P0, PT, R2, UR4, PT ;  /* 0x0000000402007c0c */ /* 0x001fe2000bf04270 */
[----:B------:R-:W0:-:S12]  /*00b0*/  LDCU.64 UR4, c[0x0][0x358] ;  /* 0x00006b00ff0477ac */ /* 0x000e180008000a00 */
[----:B------:R-:W1:Y:S01]  /*00c0*/  @P0 LDC.64 R4, c[0x0][0x390] ;  /* 0x0000e400ff040b82 */ /* 0x000e620000000a00 */
[----:B------:R-:W-:Y:S01]  /*00d0*/  @P0 IMAD R9, R0, UR6, R3 ;  /* 0x0000000600090c24 */ /* 0x000fe2000f8e0203 */
[----:B------:R-:W-:Y:S01]  /*00e0*/  @P0 MOV R6, 0x78b58c40 ;  /* 0x78b58c4000060802 */ /* 0x000fe20000000f00 */
[----:B------:R-:W-:Y:S02]  /*00f0*/  @P0 IMAD.MOV.U32 R7, RZ, RZ, 0x4415af1d ;  /* 0x4415af1dff070424 */ /* 0x000fe400078e00ff */
[----:B-1----:R-:W-:-:S05]  /*0100*/  @P0 IMAD.WIDE.U32 R4, R9, 0x8, R4 ;  /* 0x0000000809040825 */ /* 0x002fca00078e0004 */
[----:B0-----:R0:W-:Y:S01]  /*0110*/  @P0 STG.E.64 desc[UR4][R4.64], R6 ;  /* 0x0000000604000986 */ /* 0x0011e2000c101b04 */
[----:B------:R-:W-:Y:S05]  /*0120*/  @P0 EXIT ;  /* 0x000000000000094d */ /* 0x000fea0003800000 */
[----:B------:R-:W1:Y:S01]  /*0130*/  LDC.64 R10, c[0x0][0x380] ;  /* 0x0000e000ff0a7b82 */ /* 0x000e620000000a00 */
[----:B------:R-:W-:-:S07]  /*0140*/  LOP3.LUT P2, RZ, R0, R3, RZ, 0xfc, !PT ;  /* 0x0000000300ff7212 */ /* 0x000fce000784fcff */
[----:B------:R-:W2:Y:S01]  /*0150*/  LDC.64 R14, c[0x0][0x388] ;  /* 0x0000e200ff0e7b82 */ /* 0x000ea20000000a00 */
[----:B------:R-:W-:Y:S02]  /*0160*/  ISETP.NE.AND P1, PT, R3, RZ, PT ;  /* 0x000000ff0300720c */ /* 0x000fe40003f25270 */
[----:B------:R-:W-:-:S05]  /*0170*/  ISETP.NE.AND P3, PT, R0, RZ, PT ;  /* 0x000000ff0000720c */ /* 0x000fca0003f65270 */
[----:B0-----:R-:W0:Y:S01]  /*0180*/  @!P2 LDC.64 R6, c[0x0][0x390] ;  /* 0x0000e400ff06ab82 */ /* 0x001e220000000a00 */
[----:B-1----:R-:W-:-:S04]  /*0190*/  @!P2 IMAD.WIDE.U32 R10, R0, 0x8, R10 ;  /* 0x00000008000aa825 */ /* 0x002fc800078e000a */
[----:B--2---:R-:W-:Y:S02]  /*01a0*/  @!P2 IMAD.WIDE.U32 R14, R3, 0x8, R14 ;  /* 0x00000008030ea825 */ /* 0x004fe400078e000e */
[----:B------:R-:W2:Y:S01]  /*01b0*/  @!P2 LDG.E.64 R10, desc[UR4][R10.64] ;  /* 0x000000040a0aa981 */ /* 0x000ea2000c1e1b00 */
[C---:B------:R-:W-:Y:S01]  /*01c0*/  ISETP.EQ.OR P0, PT, R0.reuse, RZ, !P1 ;  /* 0x000000ff0000720c */ /* 0x040fe20004f02670 */
[----:B------:R-:W1:Y:S02]  /*01d0*/  @P3 LDC.64 R12, c[0x0][0x390] ;  /* 0x0000e400ff0c3b82 */ /* 0x000e640000000a00 */
[----:B------:R-:W2:Y:S01]  /*01e0*/  @!P2 LDG.E.64 R14, desc[UR4][R14.64] ;  /* 0x000000040e0ea981 */ /* 0x000ea2000c1e1b00 */
[C---:B------:R-:W-:Y:S01]  /*01f0*/  @P3 IADD3 R2, PT, PT, R0.reuse, -0x1, RZ ;  /* 0xffffffff00023810 */ /* 0x040fe20007ffe0ff */
[C-C-:B------:R-:W-:Y:S02]  /*0200*/  @P1 IMAD R17, R0.reuse, UR6, R3.reuse ;  /* 0x0000000600111c24 */ /* 0x140fe4000f8e0203 */
[----:B------:R-:W-:-:S02]  /*0210*/  @!P2 IMAD R21, R0, UR6, R3 ;  /* 0x000000060015ac24 */ /* 0x000fc4000f8e0203 */
[----:B------:R-:W3:Y:S01]  /*0220*/  @P1 LDC.64 R4, c[0x0][0x390] ;  /* 0x0000e400ff041b82 */ /* 0x000ee20000000a00 */
[----:B------:R-:W-:-:S03]  /*0230*/  @P1 IADD3 R17, PT, PT, R17, -0x1, RZ ;  /* 0xffffffff11111810 */ /* 0x000fc60007ffe0ff */
[----:B------:R-:W-:-:S04]  /*0240*/  @!P0 VIADD R16, R0, 0xffffffff ;  /* 0xffffffff00108836 */ /* 0x000fc80000000000 */
[----:B------:R-:W4:Y:S01]  /*0250*/  @!P0 LDC.64 R8, c[0x0][0x390] ;  /* 0x0000e400ff088b82 */ /* 0x000f220000000a00 */
[----:B------:R-:W-:-:S04]  /*0260*/  @!P0 IMAD R16, R16, UR6, R3 ;  /* 0x0000000610108c24 */ /* 0x000fc8000f8e0203 */
[----:B------:R-:W-:Y:S01]  /*0270*/  @!P0 VIADD R19, R16, 0xffffffff ;  /* 0xffffffff10138836 */ /* 0x000fe20000000000 */
[----:B--2---:R-:W-:Y:S01]  /*0280*/  @!P2 DADD R10, R10, -R14 ;  /* 0x000000000a0aa229 */ /* 0x004fe2000000080e */
[----:B------:R-:W-:-:S04]  /*0290*/  @P3 IMAD R15, R2, UR6, R3 ;  /* 0x00000006020f3c24 */ /* 0x000fc8000f8e0203 */
[----:B-1----:R-:W-:-:S04]  /*02a0*/  @P3 IMAD.WIDE.U32 R12, R15, 0x8, R12 ;  /* 0x000000080f0c3825 */ /* 0x002fc800078e000c */
[----:B---3--:R-:W-:Y:S01]  /*02b0*/  @P1 IMAD.WIDE.U32 R14, R17, 0x8, R4 ;  /* 0x00000008110e1825 */ /* 0x008fe200078e0004 */
[----:B------:R-:W-:Y:S01]  /*02c0*/  MOV R4, 0x78b58c40 ;  /* 0x78b58c4000047802 */ /* 0x000fe20000000f00 */
[----:B------:R-:W-:Y:S02]  /*02d0*/  @!P2 DADD R16, -RZ, |R10| ;  /* 0x00000000ff10a229 */ /* 0x000fe4000000050a */
[----:B------:R-:W-:Y:S02]  /*02e0*/  IMAD.MOV.U32 R5, RZ, RZ, 0x4415af1d ;  /* 0x4415af1dff057424 */ /* 0x000fe400078e00ff */
[----:B----4-:R-:W-:Y:S02]  /*02f0*/  @!P0 IMAD.WIDE.U32 R10, R19, 0x8, R8 ;  /* 0x00000008130a8825 */ /* 0x010fe400078e0008 */
[----:B------:R1:W5:Y:S02]  /*0300*/  @P1 LDG.E.64 R8, desc[UR4][R14.64] ;  /* 0x000000040e081981 */ /* 0x000364000c1e1b00 */
[----:B0-----:R-:W-:-:S02]  /*0310*/  @!P2 IMAD.WIDE.U32 R18, R21, 0x8, R6 ;  /* 0x000000081512a825 */ /* 0x001fc400078e0006 */
[----:B------:R1:W5:Y:S04]  /*0320*/  @P3 LDG.E.64 R4, desc[UR4][R12.64] ;  /* 0x000000040c043981 */ /* 0x000368000c1e1b00 */
[----:B------:R1:W5:Y:S04]  /*0330*/  @!P0 LDG.E.64 R6, desc[UR4][R10.64] ;  /* 0x000000040a068981 */ /* 0x000368000c1e1b00 */
[----:B------:R1:W-:Y:S01]  /*0340*/  @!P2 STG.E.64 desc[UR4][R18.64], R16 ;  /* 0x000000101200a986 */ /* 0x0003e2000c101b04 */
[----:B------:R-:W-:Y:S05]  /*0350*/  @!P2 EXIT ;  /* 0x000000000000a94d */ /* 0x000fea0003800000 */
[----:B-1----:R-:W0:Y:S08]  /*0360*/  LDC.64 R10, c[0x0][0x380] ;  /* 0x0000e000ff0a7b82 */ /* 0x002e300000000a00 */
[----:B------:R-:W1:Y:S01]  /*0370*/  LDC.64 R12, c[0x0][0x388] ;  /* 0x0000e200ff0c7b82 */ /* 0x000e620000000a00 */
[----:B0-----:R-:W-:-:S06]  /*0380*/  IMAD.WIDE.U32 R10, R0, 0x8, R10 ;  /* 0x00000008000a7825 */ /* 0x001fcc00078e000a */
[----:B------:R-:W2:Y:S01]  /*0390*/  LDG.E.64 R10, desc[UR4][R10.64] ;  /* 0x000000040a0a7981 */ /* 0x000ea2000c1e1b00 */
[----:B-1----:R-:W-:-:S06]  /*03a0*/  IMAD.WIDE.U32 R12, R3, 0x8, R12 ;  /* 0x00000008030c7825 */ /* 0x002fcc00078e000c */
[----:B------:R-:W2:Y:S01]  /*03b0*/  LDG.E.64 R12, desc[UR4][R12.64] ;  /* 0x000000040c0c7981 */ /* 0x000ea2000c1e1b00 */
[----:B-----5:R-:W-:Y:S01]  /*03c0*/  @P1 DSETP.MIN.AND P2, P3, R4, R8, PT ;  /* 0x000000080400122a */ /* 0x020fe20003b40000 */
[----:B------:R-:W-:Y:S01]  /*03d0*/  @P1 IMAD.MOV.U32 R15, RZ, RZ, R9 ;  /* 0x000000ffff0f1224 */ /* 0x000fe200078e0009 */
[----:B------:R-:W-:-:S04]  /*03e0*/  @P1 MOV R2, R5 ;  /* 0x0000000500021202 */ /* 0x000fc80000000f00 */
[----:B------:R-:W-:Y:S02]  /*03f0*/  @P1 FSEL R14, R2, R15, P2 ;  /* 0x0000000f020e1208 */ /* 0x000fe40001000000 */
[----:B------:R-:W-:Y:S02]  /*0400*/  @P1 LOP3.LUT R15, R15, 0x80000, RZ, 0xfc, !PT ;  /* 0x000800000f0f1812 */ /* 0x000fe400078efcff */
[----:B------:R-:W-:Y:S02]  /*0410*/  @P1 MOV R2, R4 ;  /* 0x0000000400021202 */ /* 0x000fe40000000f00 */
[----:B------:R-:W-:Y:S02]  /*0420*/  @P1 SEL R5, R15, R14, P3 ;  /* 0x0000000e0f051207 */ /* 0x000fe40001800000 */
[----:B------:R-:W-:Y:S02]  /*0430*/  @P1 SEL R4, R2, R8, P2 ;  /* 0x0000000802041207 */ /* 0x000fe40001000000 */
[----:B------:R-:W0:Y:S01]  /*0440*/  LDC.64 R8, c[0x0][0x390] ;  /* 0x0000e400ff087b82 */ /* 0x000e220000000a00 */
[----:B------:R-:W-:-:S03]  /*0450*/  @!P0 MOV R2, R5 ;  /* 0x0000000500028202 */ /* 0x000fc60000000f00 */
[----:B------:R-:W-:Y:S01]  /*0460*/  @!P0 DSETP.MIN.AND P1, P2, R4, R6, PT ;  /* 0x000000060400822a */ /* 0x000fe20003a20000 */
[----:B------:R-:W-:-:S05]  /*0470*/  @!P0 IMAD.MOV.U32 R15, RZ, RZ, R6 ;  /* 0x000000ffff0f8224 */ /* 0x000fca00078e0006 */
[----:B------:R-:W-:Y:S01]  /*0480*/  @!P0 FSEL R6, R2, R7, P1 ;  /* 0x0000000702068208 */ /* 0x000fe20000800000 */
[----:B------:R-:W-:Y:S01]  /*0490*/  @!P0 IMAD.MOV.U32 R2, RZ, RZ, R4 ;  /* 0x000000ffff028224 */ /* 0x000fe200078e0004 */
[----:B------:R-:W-:-:S04]  /*04a0*/  @!P0 LOP3.LUT R7, R7, 0x80000, RZ, 0xfc, !PT ;  /* 0x0008000007078812 */ /* 0x000fc800078efcff */
[----:B------:R-:W-:Y:S02]  /*04b0*/  @!P0 SEL R4, R2, R15, P1 ;  /* 0x0000000f02048207 */ /* 0x000fe40000800000 */
[----:B------:R-:W-:Y:S01]  /*04c0*/  @!P0 SEL R5, R7, R6, P2 ;  /* 0x0000000607058207 */ /* 0x000fe20001000000 */
[----:B------:R-:W-:-:S04]  /*04d0*/  IMAD R3, R0, UR6, R3 ;  /* 0x0000000600037c24 */ /* 0x000fc8000f8e0203 */
[----:B0-----:R-:W-:Y:S01]  /*04e0*/  IMAD.WIDE.U32 R8, R3, 0x8, R8 ;  /* 0x0000000803087825 */ /* 0x001fe200078e0008 */
[----:B--2---:R-:W-:-:S08]  /*04f0*/  DADD R10, R10, -R12 ;  /* 0x000000000a0a7229 */ /* 0x004fd0000000080c */
[----:B------:R-:W-:-:S07]  /*0500*/  DADD R10, |R10|, R4 ;  /* 0x000000000a0a7229 */ /* 0x000fce0000000204 */
[----:B------:R-:W-:Y:S01]  /*0510*/  STG.E.64 desc[UR4][R8.64], R10 ;  /* 0x0000000a08007986 */ /* 0x000fe2000c101b04 */
[----:B------:R-:W-:Y:S05]  /*0520*/  EXIT ;  /* 0x000000000000794d */ /* 0x000fea0003800000 */
.L_x_1:
        /* <DEDUP_REMOVED lines=13> */
.L_x_18:


//--------------------- .text._Z11calculateLBPKdS0_S0_S0_S0_S0_Pdj --------------------------
	.section	.text._Z11calculateLBPKdS0_S0_S0_S0_S0_Pdj,"ax",@progbits
	.align	128
        .global         _Z11calculateLBPKdS0_S0_S0_S0_S0_Pdj
        .type           _Z11calculateLBPKdS0_S0_S0_S0_S0_Pdj,@function
        .size           _Z11calculateLBPKdS0_S0_S0_S0_S0_Pdj,(.L_x_19 - _Z11calculateLBPKdS0_S0_S0_S0_S0_Pdj)
        .other          _Z11calculateLBPKdS0_S0_S0_S0_S0_Pdj,@"STO_CUDA_ENTRY STV_DEFAULT"
_Z11calculateLBPKdS0_S0_S0_S0_S0_Pdj:
.text._Z11calculateLBPKdS0_S0_S0_S0_S0_Pdj:
[----:B------:R-:W-:Y:S01]  /*0000*/  LDC R1, c[0x0][0x37c] ;  /* 0x0000df00ff017b82 */ /* 0x000fe20000000800 */
[----:B------:R-:W0:Y:S07]  /*0010*/  S2R R3, SR_TID.X ;  /* 0x0000000000037919 */ /* 0x000e2e0000002100 */
[----:B------:R-:W0:Y:S01]  /*0020*/  S2UR UR4, SR_CTAID.X ;  /* 0x00000000000479c3 */ /* 0x000e220000002500 */
[----:B------:R-:W1:Y:S07]  /*0030*/  LDCU UR5, c[0x0][0x3b8] ;  /* 0x00007700ff0577ac */ /* 0x000e6e0008000800 */
[----:B------:R-:W0:Y:S02]  /*0040*/  LDC R0, c[0x0][0x360] ;  /* 0x0000d800ff007b82 */ /* 0x000e240000000800 */
[----:B0-----:R-:W-:-:S05]  /*0050*/  IMAD R0, R0, UR4, R3 ;  /* 0x0000000400007c24 */ /* 0x001fca000f8e0203 */
[----:B-1----:R-:W-:-:S13]  /*0060*/  ISETP.GE.U32.AND P0, PT, R0, UR5, PT ;  /* 0x0000000500007c0c */ /* 0x002fda000bf06070 */
[----:B------:R-:W-:Y:S05]  /*0070*/  @P0 EXIT ;  /* 0x000000000000094d */ /* 0x000fea0003800000 */
[----:B------:R-:W0:Y:S01]  /*0080*/  LDC.64 R6, c[0x0][0x380] ;  /* 0x0000e000ff067b82 */ /* 0x000e220000000a00 */
[----:B------:R-:W1:Y:S07]  /*0090*/  LDCU.64 UR4, c[0x0][0x358] ;  /* 0x00006b00ff0477ac */ /* 0x000e6e0008000a00 */
[----:B------:R-:W2:Y:S08]  /*00a0*/  LDC.64 R14, c[0x0][0x3a0] ;  /* 0x0000e800ff0e7b82 */ /* 0x000eb00000000a00 */
[----:B------:R-:W3:Y:S08]  /*00b0*/  LDC.64 R8, c[0x0][0x388] ;  /* 0x0000e200ff087b82 */ /* 0x000ef00000000a00 */
[----:B------:R-:W4:Y:S01]  /*00c0*/  LDC.64 R10, c[0x0][0x390] ;  /* 0x0000e400ff0a7b82 */ /* 0x000f220000000a00 */
[----:B0-----:R-:W-:-:S06]  /*00d0*/  IMAD.WIDE.U32 R6, R0, 0x8, R6 ;  /* 0x0000000800067825 */ /* 0x001fcc00078e0006 */
[----:B-1----:R-:W4:Y:S01]  /*00e0*/  LDG.E.64 R6, desc[UR4][R6.64] ;  /* 0x0000000406067981 */ /* 0x002f22000c1e1b00 */
[C---:B--2---:R-:W-:Y:S01]  /*00f0*/  IMAD.WIDE.U32 R14, R0.reuse, 0x8, R14 ;  /* 0x00000008000e7825 */ /* 0x044fe200078e000e */
[----:B------:R-:W0:Y:S05]  /*0100*/  LDC.64 R2, c[0x0][0x3b0] ;  /* 0x0000ec00ff027b82 */ /* 0x000e2a0000000a00 */
[----:B------:R-:W2:Y:S01]  /*0110*/  LDG.E.64 R14, desc[UR4][R14.64] ;  /* 0x000000040e0e7981 */ /* 0x000ea2000c1e1b00 */
[----:B---3--:R-:W-:-:S06]  /*0120*/  IMAD.WIDE.U32 R8, R0, 0x8, R8 ;  /* 0x0000000800087825 */ /* 0x008fcc00078e0008 */
[----:B------:R-:W3:Y:S01]  /*0130*/  LDG.E.64 R8, desc[UR4][R8.64] ;  /* 0x0000000408087981 */ /* 0x000ee2000c1e1b00 */
[----:B----4-:R-:W-:-:S06]  /*0140*/  IMAD.WIDE.U32 R10, R0, 0x8, R10 ;  /* 0x00000008000a7825 */ /* 0x010fcc00078e000a */
[----:B------:R-:W3:Y:S04]  /*0150*/  LDG.E.64 R10, desc[UR4][R10.64] ;  /* 0x000000040a0a7981 */ /* 0x000ee8000c1e1b00 */
[----:B0-----:R0:W5:Y:S01]  /*0160*/  LDG.E.64 R4, desc[UR4][R2.64] ;  /* 0x0000000402047981 */ /* 0x001162000c1e1b00 */
[----:B------:R-:W-:Y:S01]  /*0170*/  BSSY.RECONVERGENT B0, `(.L_x_2) ;  /* 0x000000c000007945 */ /* 0x000fe20003800200 */
[----:B--2---:R-:W-:Y:S02]  /*0180*/  DSETP.GT.AND P0, PT, R6, R14, PT ;  /* 0x0000000e0600722a */ /* 0x004fe40003f04000 */
[----:B---3--:R-:W-:-:S12]  /*0190*/  DSETP.GT.AND P1, PT, R8, R10, PT ;  /* 0x0000000a0800722a */ /* 0x008fd80003f24000 */
[----:B------:R-:W-:Y:S02]  /*01a0*/  @P0 DADD R16, R6, -R14 ;  /* 0x0000000006100229 */ /* 0x000fe4000000080e */
[----:B------:R-:W-:Y:S01]  /*01b0*/  @P1 DADD R12, R8, -R10 ;  /* 0x00000000080c1229 */ /* 0x000fe2000000080a */
[----:B0-----:R-:W-:Y:S10]  /*01c0*/  @P1 BRA `(.L_x_3) ;  /* 0x0000000000181947 */ /* 0x001ff40003800000 */
[----:B------:R-:W0:Y:S02]  /*01d0*/  LDC.64 R10, c[0x0][0x398] ;  /* 0x0000e600ff0a7b82 */ /* 0x000e240000000a00 */
[----:B0-----:R-:W-:-:S06]  /*01e0*/  IMAD.WIDE.U32 R10, R0, 0x8, R10 ;  /* 0x00000008000a7825 */ /* 0x001fcc00078e000a */
[----:B------:R-:W2:Y:S01]  /*01f0*/  LDG.E.64 R10, desc[UR4][R10.64] ;  /* 0x000000040a0a7981 */ /* 0x000ea2000c1e1b00 */
[----:B------:R-:W-:Y:S01]  /*0200*/  CS2R R12, SRZ ;  /* 0x00000000000c7805 */ /* 0x000fe2000001ff00 */
[----:B--2---:R-:W-:-:S14]  /*0210*/  DSETP.GEU.AND P1, PT, R8, R10, PT ;  /* 0x0000000a0800722a */ /* 0x004fdc0003f2e000 */
[----:B------:R-:W-:-:S11]  /*0220*/  @!P1 DADD R12, -R8, R10 ;  /* 0x00000000080c9229 */ /* 0x000fd6000000010a */
.L_x_3:
[----:B------:R-:W-:Y:S05]  /*0230*/  BSYNC.RECONVERGENT B0 ;  /* 0x0000000000007941 */ /* 0x000fea0003800200 */
.L_x_2:
[----:B------:R-:W-:Y:S01]  /*0240*/  BSSY.RECONVERGENT B0, `(.L_x_4) ;  /* 0x0000009000007945 */ /* 0x000fe20003800200 */
[----:B------:R-:W-:-:S03]  /*0250*/  @P0 DADD R12, R12, R16 ;  /* 0x000000000c0c0229 */ /* 0x000fc60000000010 */
[----:B------:R-:W-:Y:S08]  /*0260*/  @P0 BRA `(.L_x_5) ;  /* 0x0000000000180947 */ /* 0x000ff00003800000 */
[----:B------:R-:W0:Y:S02]  /*0270*/  LDC.64 R8, c[0x0][0x3a8] ;  /* 0x0000ea00ff087b82 */ /* 0x000e240000000a00 */
[----:B0-----:R-:W-:-:S06]  /*0280*/  IMAD.WIDE.U32 R8, R0, 0x8, R8 ;  /* 0x0000000800087825 */ /* 0x001fcc00078e0008 */
[----:B------:R-:W2:Y:S02]  /*0290*/  LDG.E.64 R8, desc[UR4][R8.64] ;  /* 0x0000000408087981 */ /* 0x000ea4000c1e1b00 */
[----:B--2---:R-:W-:-:S14]  /*02a0*/  DSETP.GEU.AND P0, PT, R6, R8, PT ;  /* 0x000000080600722a */ /* 0x004fdc0003f0e000 */
[----:B------:R-:W-:-:S08]  /*02b0*/  @!P0 DADD R6, -R6, R8 ;  /* 0x0000000006068229 */ /* 0x000fd00000000108 */
[----:B------:R-:W-:-:S11]  /*02c0*/  @!P0 DADD R12, R12, R6 ;  /* 0x000000000c0c8229 */ /* 0x000fd60000000006 */
.L_x_5:
[----:B------:R-:W-:Y:S05]  /*02d0*/  BSYNC.RECONVERGENT B0 ;  /* 0x0000000000007941 */ /* 0x000fea0003800200 */
.L_x_4:
[----:B-----5:R-:W-:Y:S01]  /*02e0*/  DADD R6, R4, R12 ;  /* 0x0000000004067229 */ /* 0x020fe2000000000c */
[----:B------:R-:W-:Y:S09]  /*02f0*/  YIELD ;  /* 0x0000000000007946 */ /* 0x000ff20003800000 */
[----:B------:R-:W2:Y:S02]  /*0300*/  ATOMG.E.CAS.64.STRONG.GPU PT, R6, [R2], R4, R6 ;  /* 0x00000004020673a9 */ /* 0x000ea400001ee506 */
[----:B--2---:R-:W-:-:S02]  /*0310*/  ISETP.NE.U32.AND P0, PT, R4, R6, PT ;  /* 0x000000060400720c */ /* 0x004fc40003f05070 */
[----:B------:R-:W-:Y:S02]  /*0320*/  MOV R4, R6 ;  /* 0x0000000600047202 */ /* 0x000fe40000000f00 */
[-C--:B------:R-:W-:Y:S02]  /*0330*/  ISETP.NE.AND.EX P0, PT, R5, R7.reuse, PT, P0 ;  /* 0x000000070500720c */ /* 0x080fe40003f05300 */
[----:B------:R-:W-:-:S11]  /*0340*/  MOV R5, R7 ;  /* 0x0000000700057202 */ /* 0x000fd60000000f00 */
[----:B------:R-:W-:Y:S05]  /*0350*/  @P0 BRA `(.L_x_4) ;  /* 0xfffffffc00e00947 */ /* 0x000fea000383ffff */
[----:B------:R-:W-:Y:S05]  /*0360*/  EXIT ;  /* 0x000000000000794d */ /* 0x000fea0003800000 */
.L_x_6:
        /* <DEDUP_REMOVED lines=9> */
.L_x_19:


//--------------------- .text._Z15computeEnvelopePKdjjPdS1_ --------------------------
	.section	.text._Z15computeEnvelopePKdjjPdS1_,"ax",@progbits
	.align	128
        .global         _Z15computeEnvelopePKdjjPdS1_
        .type           _Z15computeEnvelopePKdjjPdS1_,@function
        .size           _Z15computeEnvelopePKdjjPdS1_,(.L_x_20 - _Z15computeEnvelopePKdjjPdS1_)
        .other          _Z15computeEnvelopePKdjjPdS1_,@"STO_CUDA_ENTRY STV_DEFAULT"
_Z15computeEnvelopePKdjjPdS1_:
.text._Z15computeEnvelopePKdjjPdS1_:
        /* <DEDUP_REMOVED lines=8> */
[----:B------:R-:W0:Y:S01]  /*0080*/  LDCU UR7, c[0x0][0x38c] ;  /* 0x00007180ff0777ac */ /* 0x000e220008000800 */
[----:B------:R-:W-:Y:S01]  /*0090*/  BSSY.RECONVERGENT B0, `(.L_x_7) ;  /* 0x00000a9000007945 */ /* 0x000fe20003800200 */
[----:B------:R-:W-:Y:S01]  /*00a0*/  IMAD.MOV.U32 R24, RZ, RZ, 0x78b58c40 ;  /* 0x78b58c40ff187424 */ /* 0x000fe200078e00ff */
[----:B------:R-:W1:Y:S01]  /*00b0*/  LDCU.64 UR4, c[0x0][0x358] ;  /* 0x00006b00ff0477ac */ /* 0x000e620008000a00 */
[----:B------:R-:W-:Y:S02]  /*00c0*/  IMAD.MOV.U32 R25, RZ, RZ, 0x4415af1d ;  /* 0x4415af1dff197424 */ /* 0x000fe400078e00ff */
[----:B------:R-:W-:Y:S02]  /*00d0*/  IMAD.MOV.U32 R10, RZ, RZ, 0x78b58c40 ;  /* 0x78b58c40ff0a7424 */ /* 0x000fe400078e00ff */
[----:B------:R-:W-:Y:S01]  /*00e0*/  IMAD.MOV.U32 R11, RZ, RZ, -0x3bea50e3 ;  /* 0xc415af1dff0b7424 */ /* 0x000fe200078e00ff */
[C---:B0-----:R-:W-:Y:S02]  /*00f0*/  IADD3.X R3, PT, PT, R0.reuse, UR7, RZ, PT, !PT ;  /* 0x0000000700037c10 */ /* 0x041fe4000bffe4ff */
[----:B------:R-:W-:-:S02]  /*0100*/  VIADDMNMX R2, R0, -UR7, RZ, !PT ;  /* 0x8000000700027c46 */ /* 0x000fc4000f8001ff */
[----:B------:R-:W-:Y:S01]  /*0110*/  VIMNMX R5, PT, PT, R3, UR6, PT ;  /* 0x0000000603057c48 */ /* 0x000fe2000bfe0100 */
[----:B------:R-:W-:Y:S03]  /*0120*/  BAR.SYNC.DEFER_BLOCKING 0x0 ;  /* 0x0000000000007b1d */ /* 0x000fe60000010000 */
[----:B------:R-:W-:-:S13]  /*0130*/  ISETP.GE.AND P0, PT, R2, R5, PT ;  /* 0x000000050200720c */ /* 0x000fda0003f06270 */
[----:B-1----:R-:W-:Y:S05]  /*0140*/  @P0 BRA `(.L_x_8) ;  /* 0x0000000800740947 */ /* 0x002fea0003800000 */
[----:B------:R-:W-:Y:S01]  /*0150*/  IMAD.IADD R3, R5, 0x1, -R2 ;  /* 0x0000000105037824 */ /* 0x000fe200078e0a02 */
[----:B------:R-:W-:Y:S01]  /*0160*/  BSSY.RECONVERGENT B1, `(.L_x_9) ;  /* 0x0000053000017945 */ /* 0x000fe20003800200 */
[----:B------:R-:W-:Y:S02]  /*0170*/  IMAD.IADD R5, R2, 0x1, -R5 ;  /* 0x0000000102057824 */ /* 0x000fe400078e0a05 */
[----:B------:R-:W-:Y:S01]  /*0180*/  IMAD.MOV.U32 R10, RZ, RZ, 0x78b58c40 ;  /* 0x78b58c40ff0a7424 */ /* 0x000fe200078e00ff */
[----:B------:R-:W-:Y:S01]  /*0190*/  LOP3.LUT R4, R3, 0x7, RZ, 0xc0, !PT ;  /* 0x0000000703047812 */ /* 0x000fe200078ec0ff */
[----:B------:R-:W-:Y:S01]  /*01a0*/  IMAD.MOV.U32 R11, RZ, RZ, -0x3bea50e3 ;  /* 0xc415af1dff0b7424 */ /* 0x000fe200078e00ff */
[----:B------:R-:W-:Y:S01]  /*01b0*/  ISETP.GT.U32.AND P1, PT, R5, -0x8, PT ;  /* 0xfffffff80500780c */ /* 0x000fe20003f24070 */
[----:B------:R-:W-:Y:S01]  /*01c0*/  IMAD.MOV.U32 R24, RZ, RZ, 0x78b58c40 ;  /* 0x78b58c40ff187424 */ /* 0x000fe200078e00ff */
[----:B------:R-:W-:Y:S01]  /*01d0*/  ISETP.NE.AND P0, PT, R4, RZ, PT ;  /* 0x000000ff0400720c */ /* 0x000fe20003f05270 */
[----:B------:R-:W-:-:S10]  /*01e0*/  IMAD.MOV.U32 R25, RZ, RZ, 0x4415af1d ;  /* 0x4415af1dff197424 */ /* 0x000fd400078e00ff */
[----:B------:R-:W-:Y:S05]  /*01f0*/  @P1 BRA `(.L_x_10) ;  /* 0x0000000400241947 */ /* 0x000fea0003800000 */
[----:B------:R-:W0:Y:S01]  /*0200*/  LDC.64 R6, c[0x0][0x380] ;  /* 0x0000e000ff067b82 */ /* 0x000e220000000a00 */
[----:B------:R-:W-:Y:S01]  /*0210*/  LOP3.LUT R5, R3, 0xfffffff8, RZ, 0xc0, !PT ;  /* 0xfffffff803057812 */ /* 0x000fe200078ec0ff */
[----:B------:R-:W-:Y:S02]  /*0220*/  IMAD.MOV.U32 R10, RZ, RZ, 0x78b58c40 ;  /* 0x78b58c40ff0a7424 */ /* 0x000fe400078e00ff */
[----:B------:R-:W-:Y:S02]  /*0230*/  IMAD.MOV.U32 R11, RZ, RZ, -0x3bea50e3 ;  /* 0xc415af1dff0b7424 */ /* 0x000fe400078e00ff */
[----:B------:R-:W-:Y:S02]  /*0240*/  IMAD.MOV.U32 R24, RZ, RZ, 0x78b58c40 ;  /* 0x78b58c40ff187424 */ /* 0x000fe400078e00ff */
[----:B------:R-:W-:Y:S02]  /*0250*/  IMAD.MOV.U32 R25, RZ, RZ, 0x4415af1d ;  /* 0x4415af1dff197424 */ /* 0x000fe400078e00ff */
[----:B------:R-:W-:-:S02]  /*0260*/  IMAD.MOV R5, RZ, RZ, -R5 ;  /* 0x000000ffff057224 */ /* 0x000fc400078e0a05 */
[----:B0-----:R-:W-:-:S03]  /*0270*/  IMAD.WIDE.U32 R6, R2, 0x8, R6 ;  /* 0x0000000802067825 */ /* 0x001fc600078e0006 */
[----:B------:R-:W-:-:S05]  /*0280*/  IADD3 R8, P1, PT, R6, 0x20, RZ ;  /* 0x0000002006087810 */ /* 0x000fca0007f3e0ff */
[----:B------:R-:W-:-:S08]  /*0290*/  IMAD.X R9, RZ, RZ, R7, P1 ;  /* 0x000000ffff097224 */ /* 0x000fd000008e0607 */
.L_x_11:
[----:B------:R-:W2:Y:S04]  /*02a0*/  LDG.E.64 R6, desc[UR4][R8.64+-0x20] ;  /* 0xffffe00408067981 */ /* 0x000ea8000c1e1b00 */
[----:B------:R-:W3:Y:S04]  /*02b0*/  LDG.E.64 R22, desc[UR4][R8.64+-0x18] ;  /* 0xffffe80408167981 */ /* 0x000ee8000c1e1b00 */
[----:B------:R-:W4:Y:S04]  /*02c0*/  LDG.E.64 R20, desc[UR4][R8.64+-0x10] ;  /* 0xfffff00408147981 */ /* 0x000f28000c1e1b00 */
[----:B------:R-:W5:Y:S04]  /*02d0*/  LDG.E.64 R18, desc[UR4][R8.64+-0x8] ;  /* 0xfffff80408127981 */ /* 0x000f68000c1e1b00 */
[----:B------:R-:W5:Y:S04]  /*02e0*/  LDG.E.64 R16, desc[UR4][R8.64] ;  /* 0x0000000408107981 */ /* 0x000f68000c1e1b00 */
[----:B------:R-:W5:Y:S04]  /*02f0*/  LDG.E.64 R14, desc[UR4][R8.64+0x8] ;  /* 0x00000804080e7981 */ /* 0x000f68000c1e1b00 */
[----:B------:R-:W5:Y:S01]  /*0300*/  LDG.E.64 R12, desc[UR4][R8.64+0x10] ;  /* 0x00001004080c7981 */ /* 0x000f62000c1e1b00 */
[----:B--2---:R-:W-:-:S02]  /*0310*/  DSETP.GT.AND P1, PT, R6, R10, PT ;  /* 0x0000000a0600722a */ /* 0x004fc40003f24000 */
[----:B------:R-:W-:-:S04]  /*0320*/  DSETP.GEU.AND P2, PT, R6, R24, PT ;  /* 0x000000180600722a */ /* 0x000fc80003f4e000 */
[C---:B------:R-:W-:Y:S02]  /*0330*/  FSEL R10, R6.reuse, R10, P1 ;  /* 0x0000000a060a7208 */ /* 0x040fe40000800000 */
[C---:B------:R-:W-:Y:S02]  /*0340*/  FSEL R11, R7.reuse, R11, P1 ;  /* 0x0000000b070b7208 */ /* 0x040fe40000800000 */
[----:B------:R-:W-:Y:S02]  /*0350*/  FSEL R24, R6, R24, !P2 ;  /* 0x0000001806187208 */ /* 0x000fe40005000000 */
[----:B------:R-:W-:Y:S02]  /*0360*/  FSEL R25, R7, R25, !P2 ;  /* 0x0000001907197208 */ /* 0x000fe40005000000 */
[----:B------:R0:W2:Y:S01]  /*0370*/  LDG.E.64 R6, desc[UR4][R8.64+0x18] ;  /* 0x0000180408067981 */ /* 0x0000a2000c1e1b00 */
[----:B---3--:R-:W-:-:S03]  /*0380*/  DSETP.GT.AND P1, PT, R22, R10, PT ;  /* 0x0000000a1600722a */ /* 0x008fc60003f24000 */
[----:B------:R-:W-:-:S03]  /*0390*/  DSETP.GEU.AND P2, PT, R22, R24, PT ;  /* 0x000000181600722a */ /* 0x000fc60003f4e000 */
[C---:B------:R-:W-:Y:S02]  /*03a0*/  FSEL R10, R22.reuse, R10, P1 ;  /* 0x0000000a160a7208 */ /* 0x040fe40000800000 */
[C---:B------:R-:W-:Y:S02]  /*03b0*/  FSEL R11, R23.reuse, R11, P1 ;  /* 0x0000000b170b7208 */ /* 0x040fe40000800000 */
[----:B------:R-:W-:Y:S02]  /*03c0*/  FSEL R24, R22, R24, !P2 ;  /* 0x0000001816187208 */ /* 0x000fe40005000000 */
[----:B------:R-:W-:Y:S02]  /*03d0*/  FSEL R25, R23, R25, !P2 ;  /* 0x0000001917197208 */ /* 0x000fe40005000000 */
[----:B----4-:R-:W-:-:S04]  /*03e0*/  DSETP.GT.AND P1, PT, R20, R10, PT ;  /* 0x0000000a1400722a */ /* 0x010fc80003f24000 */
[----:B------:R-:W-:Y:S02]  /*03f0*/  DSETP.GEU.AND P2, PT, R20, R24, PT ;  /* 0x000000181400722a */ /* 0x000fe40003f4e000 */
[C---:B------:R-:W-:Y:S02]  /*0400*/  FSEL R10, R20.reuse, R10, P1 ;  /* 0x0000000a140a7208 */ /* 0x040fe40000800000 */
[C---:B------:R-:W-:Y:S02]  /*0410*/  FSEL R11, R21.reuse, R11, P1 ;  /* 0x0000000b150b7208 */ /* 0x040fe40000800000 */
[----:B------:R-:W-:Y:S02]  /*0420*/  FSEL R22, R20, R24, !P2 ;  /* 0x0000001814167208 */ /* 0x000fe40005000000 */
[----:B------:R-:W-:Y:S02]  /*0430*/  FSEL R23, R21, R25, !P2 ;  /* 0x0000001915177208 */ /* 0x000fe40005000000 */
[----:B-----5:R-:W-:-:S04]  /*0440*/  DSETP.GT.AND P1, PT, R18, R10, PT ;  /* 0x0000000a1200722a */ /* 0x020fc80003f24000 */
[----:B------:R-:W-:Y:S02]  /*0450*/  DSETP.GEU.AND P2, PT, R18, R22, PT ;  /* 0x000000161200722a */ /* 0x000fe40003f4e000 */
[C---:B------:R-:W-:Y:S02]  /*0460*/  FSEL R10, R18.reuse, R10, P1 ;  /* 0x0000000a120a7208 */ /* 0x040fe40000800000 */
[C---:B------:R-:W-:Y:S02]  /*0470*/  FSEL R11, R19.reuse, R11, P1 ;  /* 0x0000000b130b7208 */ /* 0x040fe40000800000 */
[----:B------:R-:W-:Y:S02]  /*0480*/  FSEL R20, R18, R22, !P2 ;  /* 0x0000001612147208 */ /* 0x000fe40005000000 */
[----:B------:R-:W-:Y:S02]  /*0490*/  FSEL R21, R19, R23, !P2 ;  /* 0x0000001713157208 */ /* 0x000fe40005000000 */
[----:B------:R-:W-:-:S04]  /*04a0*/  DSETP.GT.AND P1, PT, R16, R10, PT ;  /* 0x0000000a1000722a */ /* 0x000fc80003f24000 */
[----:B------:R-:W-:Y:S02]  /*04b0*/  DSETP.GEU.AND P2, PT, R16, R20, PT ;  /* 0x000000141000722a */ /* 0x000fe40003f4e000 */
[C---:B------:R-:W-:Y:S02]  /*04c0*/  FSEL R10, R16.reuse, R10, P1 ;  /* 0x0000000a100a7208 */ /* 0x040fe40000800000 */
[C---:B------:R-:W-:Y:S02]  /*04d0*/  FSEL R11, R17.reuse, R11, P1 ;  /* 0x0000000b110b7208 */ /* 0x040fe40000800000 */
[----:B------:R-:W-:Y:S02]  /*04e0*/  FSEL R18, R16, R20, !P2 ;  /* 0x0000001410127208 */ /* 0x000fe40005000000 */
[----:B------:R-:W-:Y:S02]  /*04f0*/  FSEL R19, R17, R21, !P2 ;  /* 0x0000001511137208 */ /* 0x000fe40005000000 */
[----:B------:R-:W-:-:S04]  /*0500*/  DSETP.GT.AND P1, PT, R14, R10, PT ;  /* 0x0000000a0e00722a */ /* 0x000fc80003f24000 */
[----:B------:R-:W-:-:S06]  /*0510*/  DSETP.GEU.AND P2, PT, R14, R18, PT ;  /* 0x000000120e00722a */ /* 0x000fcc0003f4e000 */
[C---:B------:R-:W-:Y:S02]  /*0520*/  FSEL R16, R14.reuse, R18, !P2 ;  /* 0x000000120e107208 */ /* 0x040fe40005000000 */
[C---:B------:R-:W-:Y:S02]  /*0530*/  FSEL R17, R15.reuse, R19, !P2 ;  /* 0x000000130f117208 */ /* 0x040fe40005000000 */
[----:B------:R-:W-:Y:S02]  /*0540*/  FSEL R14, R14, R10, P1 ;  /* 0x0000000a0e0e7208 */ /* 0x000fe40000800000 */
[----:B------:R-:W-:Y:S02]  /*0550*/  FSEL R15, R15, R11, P1 ;  /* 0x0000000b0f0f7208 */ /* 0x000fe40000800000 */
[----:B------:R-:W-:Y:S01]  /*0560*/  DSETP.GEU.AND P2, PT, R12, R16, PT ;  /* 0x000000100c00722a */ /* 0x000fe20003f4e000 */
[----:B------:R-:W-:-:S03]  /*0570*/  VIADD R5, R5, 0x8 ;  /* 0x0000000805057836 */ /* 0x000fc60000000000 */
[----:B------:R-:W-:Y:S02]  /*0580*/  DSETP.GT.AND P1, PT, R12, R14, PT ;  /* 0x0000000e0c00722a */ /* 0x000fe40003f24000 */
[C---:B------:R-:W-:Y:S02]  /*0590*/  FSEL R10, R12.reuse, R16, !P2 ;  /* 0x000000100c0a7208 */ /* 0x040fe40005000000 */
[C---:B------:R-:W-:Y:S02]  /*05a0*/  FSEL R11, R13.reuse, R17, !P2 ;  /* 0x000000110d0b7208 */ /* 0x040fe40005000000 */
[----:B------:R-:W-:Y:S02]  /*05b0*/  FSEL R12, R12, R14, P1 ;  /* 0x0000000e0c0c7208 */ /* 0x000fe40000800000 */
[----:B------:R-:W-:Y:S02]  /*05c0*/  FSEL R13, R13, R15, P1 ;  /* 0x0000000f0d0d7208 */ /* 0x000fe40000800000 */
[----:B------:R-:W-:-:S02]  /*05d0*/  ISETP.NE.AND P3, PT, R5, RZ, PT ;  /* 0x000000ff0500720c */ /* 0x000fc40003f65270 */
[----:B0-----:R-:W-:Y:S01]  /*05e0*/  IADD3 R8, P4, PT, R8, 0x40, RZ ;  /* 0x0000004008087810 */ /* 0x001fe20007f9e0ff */
[----:B------:R-:W-:-:S04]  /*05f0*/  VIADD R2, R2, 0x8 ;  /* 0x0000000802027836 */ /* 0x000fc80000000000 */
[----:B------:R-:W-:Y:S01]  /*0600*/  IMAD.X R9, RZ, RZ, R9, P4 ;  /* 0x000000ffff097224 */ /* 0x000fe200020e0609 */
[C---:B--2---:R-:W-:Y:S02]  /*0610*/  DSETP.GT.AND P1, PT, R6.reuse, R12, PT ;  /* 0x0000000c0600722a */ /* 0x044fe40003f24000 */
[----:B------:R-:W-:-:S04]  /*0620*/  DSETP.GEU.AND P2, PT, R6, R10, PT ;  /* 0x0000000a0600722a */ /* 0x000fc80003f4e000 */
[C---:B------:R-:W-:Y:S02]  /*0630*/  FSEL R13, R7.reuse, R13, P1 ;  /* 0x0000000d070d7208 */ /* 0x040fe40000800000 */
[C---:B------:R-:W-:Y:S02]  /*0640*/  FSEL R24, R6.reuse, R10, !P2 ;  /* 0x0000000a06187208 */ /* 0x040fe40005000000 */
[----:B------:R-:W-:Y:S01]  /*0650*/  FSEL R25, R7, R11, !P2 ;  /* 0x0000000b07197208 */ /* 0x000fe20005000000 */
[----:B------:R-:W-:Y:S01]  /*0660*/  IMAD.MOV.U32 R11, RZ, RZ, R13 ;  /* 0x000000ffff0b7224 */ /* 0x000fe200078e000d */
[----:B------:R-:W-:Y:S01]  /*0670*/  FSEL R10, R6, R12, P1 ;  /* 0x0000000c060a7208 */ /* 0x000fe20000800000 */
[----:B------:R-:W-:Y:S06]  /*0680*/  @P3 BRA `(.L_x_11) ;  /* 0xfffffffc00043947 */ /* 0x000fec000383ffff */
.L_x_10:
[----:B------:R-:W-:Y:S05]  /*0690*/  BSYNC.RECONVERGENT B1 ;  /* 0x0000000000017941 */ /* 0x000fea0003800200 */
.L_x_9:
[----:B------:R-:W-:Y:S05]  /*06a0*/  @!P0 BRA `(.L_x_8) ;  /* 0x00000004001c8947 */ /* 0x000fea0003800000 */
[----:B------:R-:W-:Y:S01]  /*06b0*/  ISETP.GE.U32.AND P1, PT, R4, 0x4, PT ;  /* 0x000000040400780c */ /* 0x000fe20003f26070 */
[----:B------:R-:W-:Y:S01]  /*06c0*/  BSSY.RECONVERGENT B1, `(.L_x_12) ;  /* 0x0000023000017945 */ /* 0x000fe20003800200 */
[----:B------:R-:W-:-:S04]  /*06d0*/  LOP3.LUT R14, R3, 0x3, RZ, 0xc0, !PT ;  /* 0x00000003030e7812 */ /* 0x000fc800078ec0ff */
[----:B------:R-:W-:-:S07]  /*06e0*/  ISETP.NE.AND P0, PT, R14, RZ, PT ;  /* 0x000000ff0e00720c */ /* 0x000fce0003f05270 */
[----:B------:R-:W-:Y:S06]  /*06f0*/  @!P1 BRA `(.L_x_13) ;  /* 0x00000000007c9947 */ /* 0x000fec0003800000 */
[----:B------:R-:W0:Y:S02]  /*0700*/  LDC.64 R4, c[0x0][0x380] ;  /* 0x0000e000ff047b82 */ /* 0x000e240000000a00 */
[----:B0-----:R-:W-:-:S05]  /*0710*/  IMAD.WIDE.U32 R16, R2, 0x8, R4 ;  /* 0x0000000802107825 */ /* 0x001fca00078e0004 */
[----:B------:R-:W2:Y:S04]  /*0720*/  LDG.E.64 R8, desc[UR4][R16.64] ;  /* 0x0000000410087981 */ /* 0x000ea8000c1e1b00 */
[----:B------:R-:W3:Y:S04]  /*0730*/  LDG.E.64 R12, desc[UR4][R16.64+0x8] ;  /* 0x00000804100c7981 */ /* 0x000ee8000c1e1b00 */
[----:B------:R-:W4:Y:S04]  /*0740*/  LDG.E.64 R6, desc[UR4][R16.64+0x10] ;  /* 0x0000100410067981 */ /* 0x000f28000c1e1b00 */
[----:B------:R-:W5:Y:S01]  /*0750*/  LDG.E.64 R4, desc[UR4][R16.64+0x18] ;  /* 0x0000180410047981 */ /* 0x000f62000c1e1b00 */
[----:B------:R-:W-:Y:S01]  /*0760*/  VIADD R2, R2, 0x4 ;  /* 0x0000000402027836 */ /* 0x000fe20000000000 */
[----:B--2---:R-:W-:-:S02]  /*0770*/  DSETP.GT.AND P1, PT, R8, R10, PT ;  /* 0x0000000a0800722a */ /* 0x004fc40003f24000 */
[----:B------:R-:W-:-:S04]  /*0780*/  DSETP.GEU.AND P2, PT, R8, R24, PT ;  /* 0x000000180800722a */ /* 0x000fc80003f4e000 */
[C---:B------:R-:W-:Y:S02]  /*0790*/  FSEL R10, R8.reuse, R10, P1 ;  /* 0x0000000a080a7208 */ /* 0x040fe40000800000 */
[C---:B------:R-:W-:Y:S02]  /*07a0*/  FSEL R11, R9.reuse, R11, P1 ;  /* 0x0000000b090b7208 */ /* 0x040fe40000800000 */
[----:B------:R-:W-:Y:S02]  /*07b0*/  FSEL R8, R8, R24, !P2 ;  /* 0x0000001808087208 */ /* 0x000fe40005000000 */
[----:B------:R-:W-:Y:S02]  /*07c0*/  FSEL R9, R9, R25, !P2 ;  /* 0x0000001909097208 */ /* 0x000fe40005000000 */
[----:B---3--:R-:W-:-:S04]  /*07d0*/  DSETP.GT.AND P1, PT, R12, R10, PT ;  /* 0x0000000a0c00722a */ /* 0x008fc80003f24000 */
[----:B------:R-:W-:Y:S02]  /*07e0*/  DSETP.GEU.AND P2, PT, R12, R8, PT ;  /* 0x000000080c00722a */ /* 0x000fe40003f4e000 */
        /* <DEDUP_REMOVED lines=15> */
[----:B------:R-:W-:-:S07]  /*08e0*/  FSEL R25, R5, R7, !P2 ;  /* 0x0000000705197208 */ /* 0x000fce0005000000 */
.L_x_13:
[----:B------:R-:W-:Y:S05]  /*08f0*/  BSYNC.RECONVERGENT B1 ;  /* 0x0000000000017941 */ /* 0x000fea0003800200 */
.L_x_12:
[----:B------:R-:W-:Y:S05]  /*0900*/  @!P0 BRA `(.L_x_8) ;  /* 0x0000000000848947 */ /* 0x000fea0003800000 */
[----:B------:R-:W-:Y:S01]  /*0910*/  ISETP.NE.AND P1, PT, R14, 0x1, PT ;  /* 0x000000010e00780c */ /* 0x000fe20003f25270 */
[----:B------:R-:W-:Y:S01]  /*0920*/  BSSY.RECONVERGENT B1, `(.L_x_14) ;  /* 0x0000015000017945 */ /* 0x000fe20003800200 */
[----:B------:R-:W-:-:S04]  /*0930*/  LOP3.LUT R3, R3, 0x1, RZ, 0xc0, !PT ;  /* 0x0000000103037812 */ /* 0x000fc800078ec0ff */
[----:B------:R-:W-:-:S07]  /*0940*/  ISETP.NE.U32.AND P0, PT, R3, 0x1, PT ;  /* 0x000000010300780c */ /* 0x000fce0003f05070 */
[----:B------:R-:W-:Y:S06]  /*0950*/  @!P1 BRA `(.L_x_15) ;  /* 0x0000000000449947 */ /* 0x000fec0003800000 */
[----:B------:R-:W0:Y:S02]  /*0960*/  LDC.64 R4, c[0x0][0x380] ;  /* 0x0000e000ff047b82 */ /* 0x000e240000000a00 */
[----:B0-----:R-:W-:-:S05]  /*0970*/  IMAD.WIDE.U32 R4, R2, 0x8, R4 ;  /* 0x0000000802047825 */ /* 0x001fca00078e0004 */
[----:B------:R-:W2:Y:S04]  /*0980*/  LDG.E.64 R6, desc[UR4][R4.64] ;  /* 0x0000000404067981 */ /* 0x000ea8000c1e1b00 */
[----:B------:R-:W3:Y:S01]  /*0990*/  LDG.E.64 R8, desc[UR4][R4.64+0x8] ;  /* 0x0000080404087981 */ /* 0x000ee2000c1e1b00 */
[----:B------:R-:W-:Y:S01]  /*09a0*/  VIADD R2, R2, 0x2 ;  /* 0x0000000202027836 */ /* 0x000fe20000000000 */
[C---:B--2---:R-:W-:Y:S02]  /*09b0*/  DSETP.GT.AND P1, PT, R6.reuse, R10, PT ;  /* 0x0000000a0600722a */ /* 0x044fe40003f24000 */
        /* <DEDUP_REMOVED lines=10> */
[----:B------:R-:W-:-:S07]  /*0a60*/  FSEL R25, R9, R7, !P2 ;  /* 0x0000000709197208 */ /* 0x000fce0005000000 */
.L_x_15:
[----:B------:R-:W-:Y:S05]  /*0a70*/  BSYNC.RECONVERGENT B1 ;  /* 0x0000000000017941 */ /* 0x000fea0003800200 */
.L_x_14:
[----:B------:R-:W-:Y:S05]  /*0a80*/  @P0 BRA `(.L_x_8) ;  /* 0x0000000000240947 */ /* 0x000fea0003800000 */
[----:B------:R-:W0:Y:S02]  /*0a90*/  LDC.64 R4, c[0x0][0x380] ;  /* 0x0000e000ff047b82 */ /* 0x000e240000000a00 */
[----:B0-----:R-:W-:-:S06]  /*0aa0*/  IMAD.WIDE.U32 R2, R2, 0x8, R4 ;  /* 0x0000000802027825 */ /* 0x001fcc00078e0004 */
[----:B------:R-:W2:Y:S02]  /*0ab0*/  LDG.E.64 R2, desc[UR4][R2.64] ;  /* 0x0000000402027981 */ /* 0x000ea4000c1e1b00 */
[C---:B--2---:R-:W-:Y:S02]  /*0ac0*/  DSETP.GEU.AND P1, PT, R2.reuse, R24, PT ;  /* 0x000000180200722a */ /* 0x044fe40003f2e000 */
[----:B------:R-:W-:-:S06]  /*0ad0*/  DSETP.GT.AND P0, PT, R2, R10, PT ;  /* 0x0000000a0200722a */ /* 0x000fcc0003f04000 */
[----:B------:R-:W-:Y:S02]  /*0ae0*/  FSEL R10, R2, R10, P0 ;  /* 0x0000000a020a7208 */ /* 0x000fe40000000000 */
[----:B------:R-:W-:-:S04]  /*0af0*/  FSEL R11, R3, R11, P0 ;  /* 0x0000000b030b7208 */ /* 0x000fc80000000000 */
[----:B------:R-:W-:Y:S02]  /*0b00*/  @!P1 IMAD.MOV.U32 R24, RZ, RZ, R2 ;  /* 0x000000ffff189224 */ /* 0x000fe400078e0002 */
[----:B------:R-:W-:-:S07]  /*0b10*/  @!P1 IMAD.MOV.U32 R25, RZ, RZ, R3 ;  /* 0x000000ffff199224 */ /* 0x000fce00078e0003 */
.L_x_8:
[----:B------:R-:W-:Y:S05]  /*0b20*/  BSYNC.RECONVERGENT B0 ;  /* 0x0000000000007941 */ /* 0x000fea0003800200 */
.L_x_7:
[----:B------:R-:W0:Y:S08]  /*0b30*/  LDC.64 R2, c[0x0][0x390] ;  /* 0x0000e400ff027b82 */ /* 0x000e300000000a00 */
[----:B------:R-:W1:Y:S01]  /*0b40*/  LDC.64 R4, c[0x0][0x398] ;  /* 0x0000e600ff047b82 */ /* 0x000e620000000a00 */
[----:B0-----:R-:W-:-:S05]  /*0b50*/  IMAD.WIDE.U32 R2, R0, 0x8, R2 ;  /* 0x0000000800027825 */ /* 0x001fca00078e0002 */
[----:B------:R-:W-:Y:S01]  /*0b60*/  STG.E.64 desc[UR4][R2.64], R10 ;  /* 0x0000000a02007986 */ /* 0x000fe2000c101b04 */
[----:B-1----:R-:W-:-:S05]  /*0b70*/  IMAD.WIDE.U32 R4, R0, 0x8, R4 ;  /* 0x0000000800047825 */ /* 0x002fca00078e0004 */
[----:B------:R-:W-:Y:S01]  /*0b80*/  STG.E.64 desc[UR4][R4.64], R24 ;  /* 0x0000001804007986 */ /* 0x000fe2000c101b04 */
[----:B------:R-:W-:Y:S05]  /*0b90*/  EXIT ;  /* 0x000000000000794d */ /* 0x000fea0003800000 */
.L_x_16:
        /* <DEDUP_REMOVED lines=14> */
.L_x_20:


//--------------------- .nv.shared.reserved.0     --------------------------
	.section	.nv.shared.reserved.0,"aw",@nobits
	.weak		__nv_reservedSMEM_offset_0_alias
	.size		__nv_reservedSMEM_offset_0_alias, 0, 64
	.other		__nv_reservedSMEM_offset_0_alias,@"STO_CUDA_RESERVED_SHARED STV_DEFAULT"
__nv_reservedSMEM_offset_0_alias:
	.zero		0
	.zero		64


//--------------------- .nv.global                --------------------------
	.section	.nv.global,"aw",@nobits
.nv.global:
	.type		_ZN34_INTERNAL_01bb95a9_4_k_cu_eff2a89b6thrust24THRUST_300001_SM_1000_NS3seqE,@object
	.size		_ZN34_INTERNAL_01bb95a9_4_k_cu_eff2a89b6thrust24THRUST_300001_SM_1000_NS3seqE,(_ZN34_INTERNAL_01bb95a9_4_k_cu_eff2a89b4cuda3std3__48in_placeE - _ZN34_INTERNAL_01bb95a9_4_k_cu_eff2a89b6thrust24THRUST_300001_SM_1000_NS3seqE)
_ZN34_INTERNAL_01bb95a9_4_k_cu_eff2a89b6thrust24THRUST_300001_SM_1000_NS3seqE:
	.zero		1
	.type		_ZN34_INTERNAL_01bb95a9_4_k_cu_eff2a89b4cuda3std3__48in_placeE,@object
	.size		_ZN34_INTERNAL_01bb95a9_4_k_cu_eff2a89b4cuda3std3__48in_placeE,(_ZN34_INTERNAL_01bb95a9_4_k_cu_eff2a89b4cuda3std6ranges3__45__cpo4sizeE - _ZN34_INTERNAL_01bb95a9_4_k_cu_eff2a89b4cuda3std3__48in_placeE)
_ZN34_INTERNAL_01bb95a9_4_k_cu_eff2a89b4cuda3std3__48in_placeE:
	.zero		1
	.type		_ZN34_INTERNAL_01bb95a9_4_k_cu_eff2a89b4cuda3std6ranges3__45__cpo4sizeE,@object
	.size		_ZN34_INTERNAL_01bb95a9_4_k_cu_eff2a89b4cuda3std6ranges3__45__cpo4sizeE,(_ZN34_INTERNAL_01bb95a9_4_k_cu_eff2a89b6thrust24THRUST_300001_SM_1000_NS12placeholders2_3E - _ZN34_INTERNAL_01bb95a9_4_k_cu_eff2a89b4cuda3std6ranges3__45__cpo4sizeE)
_ZN34_INTERNAL_01bb95a9_4_k_cu_eff2a89b4cuda3std6ranges3__45__cpo4sizeE:
	.zero		1
	.type		_ZN34_INTERNAL_01bb95a9_4_k_cu_eff2a89b6thrust24THRUST_300001_SM_1000_NS12placeholders2_3E,@object
	.size		_ZN34_INTERNAL_01bb95a9_4_k_cu_eff2a89b6thrust24THRUST_300001_SM_1000_NS12placeholders2_3E,(_ZN34_INTERNAL_01bb95a9_4_k_cu_eff2a89b4cuda3std3__45__cpo6cbeginE - _ZN34_INTERNAL_01bb95a9_4_k_cu_eff2a89b6thrust24THRUST_300001_SM_1000_NS12placeholders2_3E)
_ZN34_INTERNAL_01bb95a9_4_k_cu_eff2a89b6thrust24THRUST_300001_SM_1000_NS12placeholders2_3E:
	.zero		1
	.type		_ZN34_INTERNAL_01bb95a9_4_k_cu_eff2a89b4cuda3std3__45__cpo6cbeginE,@object
	.size		_ZN34_INTERNAL_01bb95a9_4_k_cu_eff2a89b4cuda3std3__45__cpo6cbeginE,(_ZN34_INTERNAL_01bb95a9_4_k_cu_eff2a89b4cuda3std6ranges3__45__cpo6cbeginE - _ZN34_INTERNAL_01bb95a9_4_k_cu_eff2a89b4cuda3std3__45__cpo6cbeginE)
_ZN34_INTERNAL_01bb95a9_4_k_cu_eff2a89b4cuda3std3__45__cpo6cbeginE:
	.zero		1
	.type		_ZN34_INTERNAL_01bb95a9_4_k_cu_eff2a89b4cuda3std6ranges3__45__cpo6cbeginE,@object
	.size		_ZN34_INTERNAL_01bb95a9_4_k_cu_eff2a89b4cuda3std6ranges3__45__cpo6cbeginE,(_ZN34_INTERNAL_01bb95a9_4_k_cu_eff2a89b6thrust24THRUST_300001_SM_1000_NS12placeholders2_7E - _ZN34_INTERNAL_01bb95a9_4_k_cu_eff2a89b4cuda3std6ranges3__45__cpo6cbeginE)
_ZN34_INTERNAL_01bb95a9_4_k_cu_eff2a89b4cuda3std6ranges3__45__cpo6cbeginE:
	.zero		1
	.type		_ZN34_INTERNAL_01bb95a9_4_k_cu_eff2a89b6thrust24THRUST_300001_SM_1000_NS12placeholders2_7E,@object
	.size		_ZN34_INTERNAL_01bb95a9_4_k_cu_eff2a89b6thrust24THRUST_300001_SM_1000_NS12placeholders2_7E,(_ZN34_INTERNAL_01bb95a9_4_k_cu_eff2a89b4cuda3std3__45__cpo7crbeginE - _ZN34_INTERNAL_01bb95a9_4_k_cu_eff2a89b6thrust24THRUST_300001_SM_1000_NS12placeholders2_7E)
_ZN34_INTERNAL_01bb95a9_4_k_cu_eff2a89b6thrust24THRUST_300001_SM_1000_NS12placeholders2_7E:
	.zero		1
	.type		_ZN34_INTERNAL_01bb95a9_4_k_cu_eff2a89b4cuda3std3__45__cpo7crbeginE,@object
	.size		_ZN34_INTERNAL_01bb95a9_4_k_cu_eff2a89b4cuda3std3__45__cpo7crbeginE,(_ZN34_INTERNAL_01bb95a9_4_k_cu_eff2a89b4cuda3std6ranges3__45__cpo4nextE - _ZN34_INTERNAL_01bb95a9_4_k_cu_eff2a89b4cuda3std3__45__cpo7crbeginE)
_ZN34_INTERNAL_01bb95a9_4_k_cu_eff2a89b4cuda3std3__45__cpo7crbeginE:
	.zero		1
	.type		_ZN34_INTERNAL_01bb95a9_4_k_cu_eff2a89b4cuda3std6ranges3__45__cpo4nextE,@object
	.size		_ZN34_INTERNAL_01bb95a9_4_k_cu_eff2a89b4cuda3std6ranges3__45__cpo4nextE,(_ZN34_INTERNAL_01bb95a9_4_k_cu_eff2a89b4cuda3std6ranges3__45__cpo4swapE - _ZN34_INTERNAL_01bb95a9_4_k_cu_eff2a89b4cuda3std6ranges3__45__cpo4nextE)
_ZN34_INTERNAL_01bb95a9_4_k_cu_eff2a89b4cuda3std6ranges3__45__cpo4nextE:
	.zero		1
	.type		_ZN34_INTERNAL_01bb95a9_4_k_cu_eff2a89b4cuda3std6ranges3__45__cpo4swapE,@object
	.size		_ZN34_INTERNAL_01bb95a9_4_k_cu_eff2a89b4cuda3std6ranges3__45__cpo4swapE,(_ZN34_INTERNAL_01bb95a9_4_k_cu_eff2a89b6thrust24THRUST_300001_SM_1000_NS8cuda_cub10par_nosyncE - _ZN34_INTERNAL_01bb95a9_4_k_cu_eff2a89b4cuda3std6ranges3__45__cpo4swapE)
_ZN34_INTERNAL_01bb95a9_4_k_cu_eff2a89b4cuda3std6ranges3__45__cpo4swapE:
	.zero		1
	.type		_ZN34_INTERNAL_01bb95a9_4_k_cu_eff2a89b6thrust24THRUST_300001_SM_1000_NS8cuda_cub10par_nosyncE,@object
	.size		_ZN34_INTERNAL_01bb95a9_4_k_cu_eff2a89b6thrust24THRUST_300001_SM_1000_NS8cuda_cub10par_nosyncE,(_ZN34_INTERNAL_01bb95a9_4_k_cu_eff2a89b6thrust24THRUST_300001_SM_1000_NS12placeholders2_9E - _ZN34_INTERNAL_01bb95a9_4_k_cu_eff2a89b6thrust24THRUST_300001_SM_1000_NS8cuda_cub10par_nosyncE)
_ZN34_INTERNAL_01bb95a9_4_k_cu_eff2a89b6thrust24THRUST_300001_SM_1000_NS8cuda_cub10par_nosyncE:
	.zero		1
	.type		_ZN34_INTERNAL_01bb95a9_4_k_cu_eff2a89b6thrust24THRUST_300001_SM_1000_NS12placeholders2_9E,@object
	.size		_ZN34_INTERNAL_01bb95a9_4_k_cu_eff2a89b6thrust24THRUST_300001_SM_1000_NS12placeholders2_9E,(_ZN34_INTERNAL_01bb95a9_4_k_cu_eff2a89b4cuda3std3__436_GLOBAL__N__01bb95a9_4_k_cu_eff2a89b6ignoreE - _ZN34_INTERNAL_01bb95a9_4_k_cu_eff2a89b6thrust24THRUST_300001_SM_1000_NS12placeholders2_9E)
_ZN34_INTERNAL_01bb95a9_4_k_cu_eff2a89b6thrust24THRUST_300001_SM_1000_NS12placeholders2_9E:
	.zero		1
	.type		_ZN34_INTERNAL_01bb95a9_4_k_cu_eff2a89b4cuda3std3__436_GLOBAL__N__01bb95a9_4_k_cu_eff2a89b6ignoreE,@object
	.size		_ZN34_INTERNAL_01bb95a9_4_k_cu_eff2a89b4cuda3std3__436_GLOBAL__N__01bb95a9_4_k_cu_eff2a89b6ignoreE,(_ZN34_INTERNAL_01bb95a9_4_k_cu_eff2a89b4cuda3std6ranges3__45__cpo4dataE - _ZN34_INTERNAL_01bb95a9_4_k_cu_eff2a89b4cuda3std3__436_GLOBAL__N__01bb95a9_4_k_cu_eff2a89b6ignoreE)
_ZN34_INTERNAL_01bb95a9_4_k_cu_eff2a89b4cuda3std3__436_GLOBAL__N__01bb95a9_4_k_cu_eff2a89b6ignoreE:
	.zero		1
	.type		_ZN34_INTERNAL_01bb95a9_4_k_cu_eff2a89b4cuda3std6ranges3__45__cpo4dataE,@object
	.size		_ZN34_INTERNAL_01bb95a9_4_k_cu_eff2a89b4cuda3std6ranges3__45__cpo4dataE,(_ZN34_INTERNAL_01bb95a9_4_k_cu_eff2a89b6thrust24THRUST_300001_SM_1000_NS12placeholders2_1E - _ZN34_INTERNAL_01bb95a9_4_k_cu_eff2a89b4cuda3std6ranges3__45__cpo4dataE)
_ZN34_INTERNAL_01bb95a9_4_k_cu_eff2a89b4cuda3std6ranges3__45__cpo4dataE:
	.zero		1
	.type		_ZN34_INTERNAL_01bb95a9_4_k_cu_eff2a89b6thrust24THRUST_300001_SM_1000_NS12placeholders2_1E,@object
	.size		_ZN34_INTERNAL_01bb95a9_4_k_cu_eff2a89b6thrust24THRUST_300001_SM_1000_NS12placeholders2_1E,(_ZN34_INTERNAL_01bb95a9_4_k_cu_eff2a89b4cuda3std3__45__cpo5beginE - _ZN34_INTERNAL_01bb95a9_4_k_cu_eff2a89b6thrust24THRUST_300001_SM_1000_NS12placeholders2_1E)
_ZN34_INTERNAL_01bb95a9_4_k_cu_eff2a89b6thrust24THRUST_300001_SM_1000_NS12placeholders2_1E:
	.zero		1
	.type		_ZN34_INTERNAL_01bb95a9_4_k_cu_eff2a89b4cuda3std3__45__cpo5beginE,@object
	.size		_ZN34_INTERNAL_01bb95a9_4_k_cu_eff2a89b4cuda3std3__45__cpo5beginE,(_ZN34_INTERNAL_01bb95a9_4_k_cu_eff2a89b4cuda3std6ranges3__45__cpo5beginE - _ZN34_INTERNAL_01bb95a9_4_k_cu_eff2a89b4cuda3std3__45__cpo5beginE)
_ZN34_INTERNAL_01bb95a9_4_k_cu_eff2a89b4cuda3std3__45__cpo5beginE:
	.zero		1
	.type		_ZN34_INTERNAL_01bb95a9_4_k_cu_eff2a89b4cuda3std6ranges3__45__cpo5beginE,@object
	.size		_ZN34_INTERNAL_01bb95a9_4_k_cu_eff2a89b4cuda3std6ranges3__45__cpo5beginE,(_ZN34_INTERNAL_01bb95a9_4_k_cu_eff2a89b6thrust24THRUST_300001_SM_1000_NS12placeholders2_5E - _ZN34_INTERNAL_01bb95a9_4_k_cu_eff2a89b4cuda3std6ranges3__45__cpo5beginE)
_ZN34_INTERNAL_01bb95a9_4_k_cu_eff2a89b4cuda3std6ranges3__45__cpo5beginE:
	.zero		1
	.type		_ZN34_INTERNAL_01bb95a9_4_k_cu_eff2a89b6thrust24THRUST_300001_SM_1000_NS12placeholders2_5E,@object
	.size		_ZN34_INTERNAL_01bb95a9_4_k_cu_eff2a89b6thrust24THRUST_300001_SM_1000_NS12placeholders2_5E,(_ZN34_INTERNAL_01bb95a9_4_k_cu_eff2a89b4cuda3std3__45__cpo6rbeginE - _ZN34_INTERNAL_01bb95a9_4_k_cu_eff2a89b6thrust24THRUST_300001_SM_1000_NS12placeholders2_5E)
_ZN34_INTERNAL_01bb95a9_4_k_cu_eff2a89b6thrust24THRUST_300001_SM_1000_NS12placeholders2_5E:
	.zero		1
	.type		_ZN34_INTERNAL_01bb95a9_4_k_cu_eff2a89b4cuda3std3__45__cpo6rbeginE,@object
	.size		_ZN34_INTERNAL_01bb95a9_4_k_cu_eff2a89b4cuda3std3__45__cpo6rbeginE,(_ZN34_INTERNAL_01bb95a9_4_k_cu_eff2a89b4cuda3std6ranges3__45__cpo7advanceE - _ZN34_INTERNAL_01bb95a9_4_k_cu_eff2a89b4cuda3std3__45__cpo6rbeginE)
_ZN34_INTERNAL_01bb95a9_4_k_cu_eff2a89b4cuda3std3__45__cpo6rbeginE:
	.zero		1
	.type		_ZN34_INTERNAL_01bb95a9_4_k_cu_eff2a89b4cuda3std6ranges3__45__cpo7advanceE,@object
	.size		_ZN34_INTERNAL_01bb95a9_4_k_cu_eff2a89b4cuda3std6ranges3__45__cpo7advanceE,(_ZN34_INTERNAL_01bb95a9_4_k_cu_eff2a89b4cuda3std3__47nulloptE - _ZN34_INTERNAL_01bb95a9_4_k_cu_eff2a89b4cuda3std6ranges3__45__cpo7advanceE)
_ZN34_INTERNAL_01bb95a9_4_k_cu_eff2a89b4cuda3std6ranges3__45__cpo7advanceE:
	.zero		1
	.type		_ZN34_INTERNAL_01bb95a9_4_k_cu_eff2a89b4cuda3std3__47nulloptE,@object
	.size		_ZN34_INTERNAL_01bb95a9_4_k_cu_eff2a89b4cuda3std3__47nulloptE,(_ZN34_INTERNAL_01bb95a9_4_k_cu_eff2a89b4cuda3std6ranges3__45__cpo8distanceE - _ZN34_INTERNAL_01bb95a9_4_k_cu_eff2a89b4cuda3std3__47nulloptE)
_ZN34_INTERNAL_01bb95a9_4_k_cu_eff2a89b4cuda3std3__47nulloptE:
	.zero		1
	.type		_ZN34_INTERNAL_01bb95a9_4_k_cu_eff2a89b4cuda3std6ranges3__45__cpo8distanceE,@object
	.size		_ZN34_INTERNAL_01bb95a9_4_k_cu_eff2a89b4cuda3std6ranges3__45__cpo8distanceE,(_ZN34_INTERNAL_01bb95a9_4_k_cu_eff2a89b6thrust24THRUST_300001_SM_1000_NS12placeholders3_10E - _ZN34_INTERNAL_01bb95a9_4_k_cu_eff2a89b4cuda3std6ranges3__45__cpo8distanceE)
_ZN34_INTERNAL_01bb95a9_4_k_cu_eff2a89b4cuda3std6ranges3__45__cpo8distanceE:
	.zero		1
	.type		_ZN34_INTERNAL_01bb95a9_4_k_cu_eff2a89b6thrust24THRUST_300001_SM_1000_NS12placeholders3_10E,@object
	.size		_ZN34_INTERNAL_01bb95a9_4_k_cu_eff2a89b6thrust24THRUST_300001_SM_1000_NS12placeholders3_10E,(_ZN34_INTERNAL_01bb95a9_4_k_cu_eff2a89b4cuda3std3__419piecewise_constructE - _ZN34_INTERNAL_01bb95a9_4_k_cu_eff2a89b6thrust24THRUST_300001_SM_1000_NS12placeholders3_10E)
_ZN34_INTERNAL_01bb95a9_4_k_cu_eff2a89b6thrust24THRUST_300001_SM_1000_NS12placeholders3_10E:
	.zero		1
	.type		_ZN34_INTERNAL_01bb95a9_4_k_cu_eff2a89b4cuda3std3__419piecewise_constructE,@object
	.size		_ZN34_INTERNAL_01bb95a9_4_k_cu_eff2a89b4cuda3std3__419piecewise_constructE,(_ZN34_INTERNAL_01bb95a9_4_k_cu_eff2a89b4cuda3std6ranges3__45__cpo5cdataE - _ZN34_INTERNAL_01bb95a9_4_k_cu_eff2a89b4cuda3std3__419piecewise_constructE)
_ZN34_INTERNAL_01bb95a9_4_k_cu_eff2a89b4cuda3std3__419piecewise_constructE:
	.zero		1
	.type		_ZN34_INTERNAL_01bb95a9_4_k_cu_eff2a89b4cuda3std6ranges3__45__cpo5cdataE,@object
	.size		_ZN34_INTERNAL_01bb95a9_4_k_cu_eff2a89b4cuda3std6ranges3__45__cpo5cdataE,(_ZN34_INTERNAL_01bb95a9_4_k_cu_eff2a89b6thrust24THRUST_300001_SM_1000_NS12placeholders2_2E - _ZN34_INTERNAL_01bb95a9_4_k_cu_eff2a89b4cuda3std6ranges3__45__cpo5cdataE)
_ZN34_INTERNAL_01bb95a9_4_k_cu_eff2a89b4cuda3std6ranges3__45__cpo5cdataE:
	.zero		1
	.type		_ZN34_INTERNAL_01bb95a9_4_k_cu_eff2a89b6thrust24THRUST_300001_SM_1000_NS12placeholders2_2E,@object
	.size		_ZN34_INTERNAL_01bb95a9_4_k_cu_eff2a89b6thrust24THRUST_300001_SM_1000_NS12placeholders2_2E,(_ZN34_INTERNAL_01bb95a9_4_k_cu_eff2a89b4cuda3std3__45__cpo3endE - _ZN34_INTERNAL_01bb95a9_4_k_cu_eff2a89b6thrust24THRUST_300001_SM_1000_NS12placeholders2_2E)
_ZN34_INTERNAL_01bb95a9_4_k_cu_eff2a89b6thrust24THRUST_300001_SM_1000_NS12placeholders2_2E:
	.zero		1
	.type		_ZN34_INTERNAL_01bb95a9_4_k_cu_eff2a89b4cuda3std3__45__cpo3endE,@object
	.size		_ZN34_INTERNAL_01bb95a9_4_k_cu_eff2a89b4cuda3std3__45__cpo3endE,(_ZN34_INTERNAL_01bb95a9_4_k_cu_eff2a89b4cuda3std6ranges3__45__cpo3endE - _ZN34_INTERNAL_01bb95a9_4_k_cu_eff2a89b4cuda3std3__45__cpo3endE)
_ZN34_INTERNAL_01bb95a9_4_k_cu_eff2a89b4cuda3std3__45__cpo3endE:
	.zero		1
	.type		_ZN34_INTERNAL_01bb95a9_4_k_cu_eff2a89b4cuda3std6ranges3__45__cpo3endE,@object
	.size		_ZN34_INTERNAL_01bb95a9_4_k_cu_eff2a89b4cuda3std6ranges3__45__cpo3endE,(_ZN34_INTERNAL_01bb95a9_4_k_cu_eff2a89b6thrust24THRUST_300001_SM_1000_NS12placeholders2_6E - _ZN34_INTERNAL_01bb95a9_4_k_cu_eff2a89b4cuda3std6ranges3__45__cpo3endE)
_ZN34_INTERNAL_01bb95a9_4_k_cu_eff2a89b4cuda3std6ranges3__45__cpo3endE:
	.zero		1
	.type		_ZN34_INTERNAL_01bb95a9_4_k_cu_eff2a89b6thrust24THRUST_300001_SM_1000_NS12placeholders2_6E,@object
	.size		_ZN34_INTERNAL_01bb95a9_4_k_cu_eff2a89b6thrust24THRUST_300001_SM_1000_NS12placeholders2_6E,(_ZN34_INTERNAL_01bb95a9_4_k_cu_eff2a89b4cuda3std3__45__cpo4rendE - _ZN34_INTERNAL_01bb95a9_4_k_cu_eff2a89b6thrust24THRUST_300001_SM_1000_NS12placeholders2_6E)
_ZN34_INTERNAL_01bb95a9_4_k_cu_eff2a89b6thrust24THRUST_300001_SM_1000_NS12placeholders2_6E:
	.zero		1
	.type		_ZN34_INTERNAL_01bb95a9_4_k_cu_eff2a89b4cuda3std3__45__cpo4rendE,@object
	.size		_ZN34_INTERNAL_01bb95a9_4_k_cu_eff2a89b4cuda3std3__45__cpo4rendE,(_ZN34_INTERNAL_01bb95a9_4_k_cu_eff2a89b4cuda3std6ranges3__45__cpo9iter_swapE - _ZN34_INTERNAL_01bb95a9_4_k_cu_eff2a89b4cuda3std3__45__cpo4rendE)
_ZN34_INTERNAL_01bb95a9_4_k_cu_eff2a89b4cuda3std3__45__cpo4rendE:
	.zero		1
	.type		_ZN34_INTERNAL_01bb95a9_4_k_cu_eff2a89b4cuda3std6ranges3__45__cpo9iter_swapE,@object
	.size		_ZN34_INTERNAL_01bb95a9_4_k_cu_eff2a89b4cuda3std6ranges3__45__cpo9iter_swapE,(_ZN34_INTERNAL_01bb95a9_4_k_cu_eff2a89b4cuda3std3__48unexpectE - _ZN34_INTERNAL_01bb95a9_4_k_cu_eff2a89b4cuda3std6ranges3__45__cpo9iter_swapE)
_ZN34_INTERNAL_01bb95a9_4_k_cu_eff2a89b4cuda3std6ranges3__45__cpo9iter_swapE:
	.zero		1
	.type		_ZN34_INTERNAL_01bb95a9_4_k_cu_eff2a89b4cuda3std3__48unexpectE,@object
	.size		_ZN34_INTERNAL_01bb95a9_4_k_cu_eff2a89b4cuda3std3__48unexpectE,(_ZN34_INTERNAL_01bb95a9_4_k_cu_eff2a89b6thrust24THRUST_300001_SM_1000_NS8cuda_cub3parE - _ZN34_INTERNAL_01bb95a9_4_k_cu_eff2a89b4cuda3std3__48unexpectE)
_ZN34_INTERNAL_01bb95a9_4_k_cu_eff2a89b4cuda3std3__48unexpectE:
	.zero		1
	.type		_ZN34_INTERNAL_01bb95a9_4_k_cu_eff2a89b6thrust24THRUST_300001_SM_1000_NS8cuda_cub3parE,@object
	.size		_ZN34_INTERNAL_01bb95a9_4_k_cu_eff2a89b6thrust24THRUST_300001_SM_1000_NS8cuda_cub3parE,(_ZN34_INTERNAL_01bb95a9_4_k_cu_eff2a89b6thrust24THRUST_300001_SM_1000_NS12placeholders2_4E - _ZN34_INTERNAL_01bb95a9_4_k_cu_eff2a89b6thrust24THRUST_300001_SM_1000_NS8cuda_cub3parE)
_ZN34_INTERNAL_01bb95a9_4_k_cu_eff2a89b6thrust24THRUST_300001_SM_1000_NS8cuda_cub3parE:
	.zero		1
	.type		_ZN34_INTERNAL_01bb95a9_4_k_cu_eff2a89b6thrust24THRUST_300001_SM_1000_NS12placeholders2_4E,@object
	.size		_ZN34_INTERNAL_01bb95a9_4_k_cu_eff2a89b6thrust24THRUST_300001_SM_1000_NS12placeholders2_4E,(_ZN34_INTERNAL_01bb95a9_4_k_cu_eff2a89b4cuda3std3__45__cpo4cendE - _ZN34_INTERNAL_01bb95a9_4_k_cu_eff2a89b6thrust24THRUST_300001_SM_1000_NS12placeholders2_4E)
_ZN34_INTERNAL_01bb95a9_4_k_cu_eff2a89b6thrust24THRUST_300001_SM_1000_NS12placeholders2_4E:
	.zero		1
	.type		_ZN34_INTERNAL_01bb95a9_4_k_cu_eff2a89b4cuda3std3__45__cpo4cendE,@object
	.size		_ZN34_INTERNAL_01bb95a9_4_k_cu_eff2a89b4cuda3std3__45__cpo4cendE,(_ZN34_INTERNAL_01bb95a9_4_k_cu_eff2a89b4cuda3std6ranges3__45__cpo4cendE - _ZN34_INTERNAL_01bb95a9_4_k_cu_eff2a89b4cuda3std3__45__cpo4cendE)
_ZN34_INTERNAL_01bb95a9_4_k_cu_eff2a89b4cuda3std3__45__cpo4cendE:
	.zero		1
	.type		_ZN34_INTERNAL_01bb95a9_4_k_cu_eff2a89b4cuda3std6ranges3__45__cpo4cendE,@object
	.size		_ZN34_INTERNAL_01bb95a9_4_k_cu_eff2a89b4cuda3std6ranges3__45__cpo4cendE,(_ZN34_INTERNAL_01bb95a9_4_k_cu_eff2a89b4cuda3std3__420unreachable_sentinelE - _ZN34_INTERNAL_01bb95a9_4_k_cu_eff2a89b4cuda3std6ranges3__45__cpo4cendE)
_ZN34_INTERNAL_01bb95a9_4_k_cu_eff2a89b4cuda3std6ranges3__45__cpo4cendE:
	.zero		1
	.type		_ZN34_INTERNAL_01bb95a9_4_k_cu_eff2a89b4cuda3std3__420unreachable_sentinelE,@object
	.size		_ZN34_INTERNAL_01bb95a9_4_k_cu_eff2a89b4cuda3std3__420unreachable_sentinelE,(_ZN34_INTERNAL_01bb95a9_4_k_cu_eff2a89b4cuda3std6ranges3__45__cpo5ssizeE - _ZN34_INTERNAL_01bb95a9_4_k_cu_eff2a89b4cuda3std3__420unreachable_sentinelE)
_ZN34_INTERNAL_01bb95a9_4_k_cu_eff2a89b4cuda3std3__420unreachable_sentinelE:
	.zero		1
	.type		_ZN34_INTERNAL_01bb95a9_4_k_cu_eff2a89b4cuda3std6ranges3__45__cpo5ssizeE,@object
	.size		_ZN34_INTERNAL_01bb95a9_4_k_cu_eff2a89b4cuda3std6ranges3__45__cpo5ssizeE,(_ZN34_INTERNAL_01bb95a9_4_k_cu_eff2a89b6thrust24THRUST_300001_SM_1000_NS12placeholders2_8E - _ZN34_INTERNAL_01bb95a9_4_k_cu_eff2a89b4cuda3std6ranges3__45__cpo5ssizeE)
_ZN34_INTERNAL_01bb95a9_4_k_cu_eff2a89b4cuda3std6ranges3__45__cpo5ssizeE:
	.zero		1
	.type		_ZN34_INTERNAL_01bb95a9_4_k_cu_eff2a89b6thrust24THRUST_300001_SM_1000_NS12placeholders2_8E,@object
	.size		_ZN34_INTERNAL_01bb95a9_4_k_cu_eff2a89b6thrust24THRUST_300001_SM_1000_NS12placeholders2_8E,(_ZN34_INTERNAL_01bb95a9_4_k_cu_eff2a89b4cuda3std3__45__cpo5crendE - _ZN34_INTERNAL_01bb95a9_4_k_cu_eff2a89b6thrust24THRUST_300001_SM_1000_NS12placeholders2_8E)
_ZN34_INTERNAL_01bb95a9_4_k_cu_eff2a89b6thrust24THRUST_300001_SM_1000_NS12placeholders2_8E:
	.zero		1
	.type		_ZN34_INTERNAL_01bb95a9_4_k_cu_eff2a89b4cuda3std3__45__cpo5crendE,@object
	.size		_ZN34_INTERNAL_01bb95a9_4_k_cu_eff2a89b4cuda3std3__45__cpo5crendE,(_ZN34_INTERNAL_01bb95a9_4_k_cu_eff2a89b4cuda3std6ranges3__45__cpo4prevE - _ZN34_INTERNAL_01bb95a9_4_k_cu_eff2a89b4cuda3std3__45__cpo5crendE)
_ZN34_INTERNAL_01bb95a9_4_k_cu_eff2a89b4cuda3std3__45__cpo5crendE:
	.zero		1
	.type		_ZN34_INTERNAL_01bb95a9_4_k_cu_eff2a89b4cuda3std6ranges3__45__cpo4prevE,@object
	.size		_ZN34_INTERNAL_01bb95a9_4_k_cu_eff2a89b4cuda3std6ranges3__45__cpo4prevE,(_ZN34_INTERNAL_01bb95a9_4_k_cu_eff2a89b4cuda3std6ranges3__45__cpo9iter_moveE - _ZN34_INTERNAL_01bb95a9_4_k_cu_eff2a89b4cuda3std6ranges3__45__cpo4prevE)
_ZN34_INTERNAL_01bb95a9_4_k_cu_eff2a89b4cuda3std6ranges3__45__cpo4prevE:
	.zero		1
	.type		_ZN34_INTERNAL_01bb95a9_4_k_cu_eff2a89b4cuda3std6ranges3__45__cpo9iter_moveE,@object
	.size		_ZN34_INTERNAL_01bb95a9_4_k_cu_eff2a89b4cuda3std6ranges3__45__cpo9iter_moveE,(_ZN34_INTERNAL_01bb95a9_4_k_cu_eff2a89b6thrust24THRUST_300001_SM_1000_NS6system6detail10sequential3seqE - _ZN34_INTERNAL_01bb95a9_4_k_cu_eff2a89b4cuda3std6ranges3__45__cpo9iter_moveE)
_ZN34_INTERNAL_01bb95a9_4_k_cu_eff2a89b4cuda3std6ranges3__45__cpo9iter_moveE:
	.zero		1
	.type		_ZN34_INTERNAL_01bb95a9_4_k_cu_eff2a89b6thrust24THRUST_300001_SM_1000_NS6system6detail10sequential3seqE,@object
	.size		_ZN34_INTERNAL_01bb95a9_4_k_cu_eff2a89b6thrust24THRUST_300001_SM_1000_NS6system6detail10sequential3seqE,(.L_31 - _ZN34_INTERNAL_01bb95a9_4_k_cu_eff2a89b6thrust24THRUST_300001_SM_1000_NS6system6detail10sequential3seqE)
_ZN34_INTERNAL_01bb95a9_4_k_cu_eff2a89b6thrust24THRUST_300001_SM_1000_NS6system6detail10sequential3seqE:
	.zero		1
.L_31:


//--------------------- .nv.constant0._ZN3cub18CUB_300001_SM_10006detail11EmptyKernelIvEEvv --------------------------
	.section	.nv.constant0._ZN3cub18CUB_300001_SM_10006detail11EmptyKernelIvEEvv,"a",@progbits
	.sectionflags	@""
	.align	4
.nv.constant0._ZN3cub18CUB_300001_SM_10006detail11EmptyKernelIvEEvv:
	.zero		896


//--------------------- .nv.constant0._Z11fastDynamicPKdS0_Pdii --------------------------
	.section	.nv.constant0._Z11fastDynamicPKdS0_Pdii,"a",@progbits
	.sectionflags	@""
	.align	4
.nv.constant0._Z11fastDynamicPKdS0_Pdii:
	.zero		928


//--------------------- .nv.constant0._Z11calculateLBPKdS0_S0_S0_S0_S0_Pdj --------------------------
	.section	.nv.constant0._Z11calculateLBPKdS0_S0_S0_S0_S0_Pdj,"a",@progbits
	.sectionflags	@""
	.align	4
.nv.constant0._Z11calculateLBPKdS0_S0_S0_S0_S0_Pdj:
	.zero		956


//--------------------- .nv.constant0._Z15computeEnvelopePKdjjPdS1_ --------------------------
	.section	.nv.constant0._Z15computeEnvelopePKdjjPdS1_,"a",@progbits
	.sectionflags	@""
	.align	4
.nv.constant0._Z15computeEnvelopePKdjjPdS1_:
	.zero		928


//--------------------- SYMBOLS --------------------------

	.type		.nv.reservedSmem.offset0,@object
	.size		.nv.reservedSmem.offset0,0x4
